	.target	sm_90a

	.elftype	@"ET_EXEC"


//--------------------- .note.nv.tkinfo           --------------------------
	.section	.note.nv.tkinfo,"",@"SHT_NOTE"
	.sectionflags	@"SHF_NOTE_NV_TKINFO"
	.tkinfo
        /*0018*/ 	.word	0x00000002
        /*0030*/ 	.string	""
        /*0030*/ 	.string	"ptxas"
        /*0030*/ 	.string	"Cuda compilation tools, release 13.0, V13.0.88"
        /*0030*/ 	.string	"Build cuda_13.0.r13.0/compiler.36424714_0"
        /*0030*/ 	.string	"-arch sm_90a -m 64 "



//--------------------- .note.nv.cuinfo           --------------------------
	.section	.note.nv.cuinfo,"",@"SHT_NOTE"
	.sectionflags	@"SHF_NOTE_NV_CUINFO"
        /*0018*/ 	.short	0x0002
        /*001a*/ 	.short	0x005a
        /*001c*/ 	.short	0x0082
	.zero		2


//--------------------- .nv.info                  --------------------------
	.section	.nv.info,"",@"SHT_CUDA_INFO"
	.align	4


	//----- nvinfo : EIATTR_REGCOUNT
	.align		4
        /*0000*/ 	.byte	0x04, 0x2f
        /*0002*/ 	.short	(.L_15 - .L_14)
	.align		4
.L_14:
        /*0004*/ 	.word	index@(_ZN7cutlass13device_kernelINS_4gemm6kernel13GemmUniversalIN4cute5tupleIJiiiiEEENS1_10collective13CollectiveMmaINS1_34MainloopSm90TmaGmmaWarpSpecializedILi4ENS5_IJNS4_1CILi1EEESB_SB_EEENS1_35KernelTmaWarpSpecializedCooperativeEEENS5_IJNSA_ILi256EEENSA_ILi64EEENSA_ILi128EEEEEEaNS5_IJlSB_lEEEaSJ_NS4_8TiledMMAINS4_8MMA_AtomIJNS4_4SM904GMMA26MMA_64x64x32_S32S8S8_SS_TNEEEENS4_6LayoutINS5_IJNSA_ILi2EEESB_SB_EEENS5_IJSB_NSA_ILi0EEEST_EEEEENS5_IJNS4_10UnderscoreESW_SW_EEEEENS4_13SM90_TMA_LOADENS4_14ComposedLayoutINS4_7SwizzleILi3ELi4ELi3EEENS4_18smem_ptr_flag_bitsILi8EEENSQ_INS5_IJNSA_ILi8EEESH_EEENS5_IJSH_SB_EEEEEEEvNS4_8identityESZ_S19_vS1A_EENS_8epilogue10collective6detail29Sm90TmaWarpSpecializedAdapterINS1D_15DefaultEpilogueIaSJ_SJ_NS1C_6thread17LinearCombinationIaLi1EiiLNS1H_9ScaleType4KindE0ELNS_15FloatRoundStyleE2EaEENS1_15EpilogueDefaultEEEEEvvEEEEvNT_6ParamsE)
        /*0008*/ 	.word	0x000000a8


	//----- nvinfo : EIATTR_FRAME_SIZE
	.align		4
.L_15:
        /*000c*/ 	.byte	0x04, 0x11
        /*000e*/ 	.short	(.L_17 - .L_16)
	.align		4
.L_16:
        /*0010*/ 	.word	index@(_ZN7cutlass13device_kernelINS_4gemm6kernel13GemmUniversalIN4cute5tupleIJiiiiEEENS1_10collective13CollectiveMmaINS1_34MainloopSm90TmaGmmaWarpSpecializedILi4ENS5_IJNS4_1CILi1EEESB_SB_EEENS1_35KernelTmaWarpSpecializedCooperativeEEENS5_IJNSA_ILi256EEENSA_ILi64EEENSA_ILi128EEEEEEaNS5_IJlSB_lEEEaSJ_NS4_8TiledMMAINS4_8MMA_AtomIJNS4_4SM904GMMA26MMA_64x64x32_S32S8S8_SS_TNEEEENS4_6LayoutINS5_IJNSA_ILi2EEESB_SB_EEENS5_IJSB_NSA_ILi0EEEST_EEEEENS5_IJNS4_10UnderscoreESW_SW_EEEEENS4_13SM90_TMA_LOADENS4_14ComposedLayoutINS4_7SwizzleILi3ELi4ELi3EEENS4_18smem_ptr_flag_bitsILi8EEENSQ_INS5_IJNSA_ILi8EEESH_EEENS5_IJSH_SB_EEEEEEEvNS4_8identityESZ_S19_vS1A_EENS_8epilogue10collective6detail29Sm90TmaWarpSpecializedAdapterINS1D_15DefaultEpilogueIaSJ_SJ_NS1C_6thread17LinearCombinationIaLi1EiiLNS1H_9ScaleType4KindE0ELNS_15FloatRoundStyleE2EaEENS1_15EpilogueDefaultEEEEEvvEEEEvNT_6ParamsE)
        /*0014*/ 	.word	0x00000000


	//----- nvinfo : EIATTR_MIN_STACK_SIZE
	.align		4
.L_17:
        /*0018*/ 	.byte	0x04, 0x12
        /*001a*/ 	.short	(.L_19 - .L_18)
	.align		4
.L_18:
        /*001c*/ 	.word	index@(_ZN7cutlass13device_kernelINS_4gemm6kernel13GemmUniversalIN4cute5tupleIJiiiiEEENS1_10collective13CollectiveMmaINS1_34MainloopSm90TmaGmmaWarpSpecializedILi4ENS5_IJNS4_1CILi1EEESB_SB_EEENS1_35KernelTmaWarpSpecializedCooperativeEEENS5_IJNSA_ILi256EEENSA_ILi64EEENSA_ILi128EEEEEEaNS5_IJlSB_lEEEaSJ_NS4_8TiledMMAINS4_8MMA_AtomIJNS4_4SM904GMMA26MMA_64x64x32_S32S8S8_SS_TNEEEENS4_6LayoutINS5_IJNSA_ILi2EEESB_SB_EEENS5_IJSB_NSA_ILi0EEEST_EEEEENS5_IJNS4_10UnderscoreESW_SW_EEEEENS4_13SM90_TMA_LOADENS4_14ComposedLayoutINS4_7SwizzleILi3ELi4ELi3EEENS4_18smem_ptr_flag_bitsILi8EEENSQ_INS5_IJNSA_ILi8EEESH_EEENS5_IJSH_SB_EEEEEEEvNS4_8identityESZ_S19_vS1A_EENS_8epilogue10collective6detail29Sm90TmaWarpSpecializedAdapterINS1D_15DefaultEpilogueIaSJ_SJ_NS1C_6thread17LinearCombinationIaLi1EiiLNS1H_9ScaleType4KindE0ELNS_15FloatRoundStyleE2EaEENS1_15EpilogueDefaultEEEEEvvEEEEvNT_6ParamsE)
        /*0020*/ 	.word	0x00000000
.L_19:


//--------------------- .nv.compat                --------------------------
	.section	.nv.compat,"",@"SHT_CUDA_COMPAT_INFO"
	.align	4
        /*0000*/ 	.byte	0x02, 0x09, 0x01, 0x00, 0x02, 0x02, 0x04, 0x00, 0x02, 0x05, 0x05, 0x00, 0x03, 0x07, 0x01, 0x01
        /*0010*/ 	.byte	0x02, 0x03, 0x01, 0x00, 0x02, 0x06, 0x01, 0x00, 0x04, 0x0b, 0x08, 0x00, 0x00, 0x00, 0x00, 0x00
        /*0020*/ 	.byte	0x00, 0x00, 0x00, 0x00


//--------------------- .nv.info._ZN7cutlass13device_kernelINS_4gemm6kernel13GemmUniversalIN4cute5tupleIJiiiiEEENS1_10collective13CollectiveMmaINS1_34MainloopSm90TmaGmmaWarpSpecializedILi4ENS5_IJNS4_1CILi1EEESB_SB_EEENS1_35KernelTmaWarpSpecializedCooperativeEEENS5_IJNSA_ILi256EEENSA_ILi64EEENSA_ILi128EEEEEEaNS5_IJlSB_lEEEaSJ_NS4_8TiledMMAINS4_8MMA_AtomIJNS4_4SM904GMMA26MMA_64x64x32_S32S8S8_SS_TNEEEENS4_6LayoutINS5_IJNSA_ILi2EEESB_SB_EEENS5_IJSB_NSA_ILi0EEEST_EEEEENS5_IJNS4_10UnderscoreESW_SW_EEEEENS4_13SM90_TMA_LOADENS4_14ComposedLayoutINS4_7SwizzleILi3ELi4ELi3EEENS4_18smem_ptr_flag_bitsILi8EEENSQ_INS5_IJNSA_ILi8EEESH_EEENS5_IJSH_SB_EEEEEEEvNS4_8identityESZ_S19_vS1A_EENS_8epilogue10collective6detail29Sm90TmaWarpSpecializedAdapterINS1D_15DefaultEpilogueIaSJ_SJ_NS1C_6thread17LinearCombinationIaLi1EiiLNS1H_9ScaleType4KindE0ELNS_15FloatRoundStyleE2EaEENS1_15EpilogueDefaultEEEEEvvEEEEvNT_6ParamsE --------------------------
	.section	.nv.info._ZN7cutlass13device_kernelINS_4gemm6kernel13GemmUniversalIN4cute5tupleIJiiiiEEENS1_10collective13CollectiveMmaINS1_34MainloopSm90TmaGmmaWarpSpecializedILi4ENS5_IJNS4_1CILi1EEESB_SB_EEENS1_35KernelTmaWarpSpecializedCooperativeEEENS5_IJNSA_ILi256EEENSA_ILi64EEENSA_ILi128EEEEEEaNS5_IJlSB_lEEEaSJ_NS4_8TiledMMAINS4_8MMA_AtomIJNS4_4SM904GMMA26MMA_64x64x32_S32S8S8_SS_TNEEEENS4_6LayoutINS5_IJNSA_ILi2EEESB_SB_EEENS5_IJSB_NSA_ILi0EEEST_EEEEENS5_IJNS4_10UnderscoreESW_SW_EEEEENS4_13SM90_TMA_LOADENS4_14ComposedLayoutINS4_7SwizzleILi3ELi4ELi3EEENS4_18smem_ptr_flag_bitsILi8EEENSQ_INS5_IJNSA_ILi8EEESH_EEENS5_IJSH_SB_EEEEEEEvNS4_8identityESZ_S19_vS1A_EENS_8epilogue10collective6detail29Sm90TmaWarpSpecializedAdapterINS1D_15DefaultEpilogueIaSJ_SJ_NS1C_6thread17LinearCombinationIaLi1EiiLNS1H_9ScaleType4KindE0ELNS_15FloatRoundStyleE2EaEENS1_15EpilogueDefaultEEEEEvvEEEEvNT_6ParamsE,"",@"SHT_CUDA_INFO"
	.sectionflags	@""
	.align	4


	//----- nvinfo : EIATTR_CUDA_API_VERSION
	.align		4
        /*0000*/ 	.byte	0x04, 0x37
        /*0002*/ 	.short	(.L_21 - .L_20)
.L_20:
        /*0004*/ 	.word	0x00000082


	//----- nvinfo : EIATTR_KPARAM_INFO
	.align		4
.L_21:
        /*0008*/ 	.byte	0x04, 0x17
        /*000a*/ 	.short	(.L_23 - .L_22)
.L_22:
        /*000c*/ 	.word	0x00000000
        /*0010*/ 	.short	0x0000
        /*0012*/ 	.short	0x0070
        /*0014*/ 	.byte	0x00, 0xf0, 0x01, 0x10


	//----- nvinfo : EIATTR_SPARSE_MMA_MASK
	.align		4
.L_23:
        /*0018*/ 	.byte	0x03, 0x50
        /*001a*/ 	.short	0x0000


	//----- nvinfo : EIATTR_MAXREG_COUNT
	.align		4
        /*001c*/ 	.byte	0x03, 0x1b
        /*001e*/ 	.short	0x00a8


	//----- nvinfo : EIATTR_NUM_BARRIERS
	.align		4
        /*0020*/ 	.byte	0x02, 0x4c
        /*0022*/ 	.byte	0x01
	.zero		1


	//----- nvinfo : EIATTR_EXTERNS
	.align		4
        /*0024*/ 	.byte	0x04, 0x0f
        /*0026*/ 	.short	(.L_25 - .L_24)


	//   ....[0]....
	.align		4
.L_24:
        /*0028*/ 	.word	index@(__assertfail)


	//----- nvinfo : EIATTR_MERCURY_ISA_VERSION
	.align		4
.L_25:
        /*002c*/ 	.byte	0x03, 0x5f
        /*002e*/ 	.short	0x0101


	//----- nvinfo : EIATTR_INT_WARP_WIDE_INSTR_OFFSETS
	.align		4
        /*0030*/ 	.byte	0x04, 0x31
        /*0032*/ 	.short	(.L_27 - .L_26)


	//   ....[0]....
.L_26:
        /*0034*/ 	.word	0x000003b0


	//   ....[1]....
        /*0038*/ 	.word	0x000003e0


	//   ....[2]....
        /*003c*/ 	.word	0x000004c0


	//----- nvinfo : EIATTR_COOP_GROUP_MASK_REGIDS
	.align		4
.L_27:
        /*0040*/ 	.byte	0x04, 0x29
        /*0042*/ 	.short	(.L_29 - .L_28)


	//   ....[0]....
.L_28:
        /*0044*/ 	.word	0xffffffff


	//   ....[1]....
        /*0048*/ 	.word	0xffffffff


	//   ....[2]....
        /*004c*/ 	.word	0xffffffff


	//   ....[3]....
        /*0050*/ 	.word	0xffffffff


	//   ....[4]....
        /*0054*/ 	.word	0xffffffff


	//----- nvinfo : EIATTR_COOP_GROUP_INSTR_OFFSETS
	.align		4
.L_29:
        /*0058*/ 	.byte	0x04, 0x28
        /*005a*/ 	.short	(.L_31 - .L_30)


	//   ....[0]....
.L_30:
        /*005c*/ 	.word	0x00000060


	//   ....[1]....
        /*0060*/ 	.word	0x00000070


	//   ....[2]....
        /*0064*/ 	.word	0x00000130


	//   ....[3]....
        /*0068*/ 	.word	0x000002c0


	//   ....[4]....
        /*006c*/ 	.word	0x00000f60


	//----- nvinfo : EIATTR_REG_RECONFIG
	.align		4
.L_31:
        /*0070*/ 	.byte	0x01, 0x54
	.zero		2


	//----- nvinfo : EIATTR_SYSCALL_OFFSETS
	.align		4
        /*0074*/ 	.byte	0x04, 0x46
        /*0076*/ 	.short	(.L_33 - .L_32)


	//   ....[0]....
.L_32:
        /*0078*/ 	.word	0x00001130


	//----- nvinfo : EIATTR_MBARRIER_INSTR_OFFSETS
	.align		4
.L_33:
        /*007c*/ 	.byte	0x04, 0x39
        /*007e*/ 	.short	(.L_35 - .L_34)


	//   ....[0]....
.L_34:
        /*0080*/ 	.word	0x00000230
        /*0084*/ 	.word	0x000000ff
        /*0088*/ 	.word	0x00000000
        /*008c*/ 	.short	0x0100
        /*008e*/ 	.byte	0x08
	.zero		1


	//   ....[1]....
        /*0090*/ 	.word	0x00000240
        /*0094*/ 	.word	0x000000ff
        /*0098*/ 	.word	0x00000020
        /*009c*/ 	.short	0x0100
        /*009e*/ 	.byte	0x08
	.zero		1


	//   ....[2]....
        /*00a0*/ 	.word	0x00000250
        /*00a4*/ 	.word	0x000000ff
        /*00a8*/ 	.word	0x00000008
        /*00ac*/ 	.short	0x0100
        /*00ae*/ 	.byte	0x08
	.zero		1


	//   ....[3]....
        /*00b0*/ 	.word	0x00000260
        /*00b4*/ 	.word	0x000000ff
        /*00b8*/ 	.word	0x00000028
        /*00bc*/ 	.short	0x0100
        /*00be*/ 	.byte	0x08
	.zero		1


	//   ....[4]....
        /*00c0*/ 	.word	0x00000270
        /*00c4*/ 	.word	0x000000ff
        /*00c8*/ 	.word	0x00000010
        /*00cc*/ 	.short	0x0100
        /*00ce*/ 	.byte	0x08
	.zero		1


	//   ....[5]....
        /*00d0*/ 	.word	0x00000280
        /*00d4*/ 	.word	0x000000ff
        /*00d8*/ 	.word	0x00000030
        /*00dc*/ 	.short	0x0100
        /*00de*/ 	.byte	0x08
	.zero		1


	//   ....[6]....
        /*00e0*/ 	.word	0x00000290
        /*00e4*/ 	.word	0x000000ff
        /*00e8*/ 	.word	0x00000018
        /*00ec*/ 	.short	0x0100
        /*00ee*/ 	.byte	0x08
	.zero		1


	//   ....[7]....
        /*00f0*/ 	.word	0x000002a0
        /*00f4*/ 	.word	0x000000ff
        /*00f8*/ 	.word	0x00000038
        /*00fc*/ 	.short	0x0100
        /*00fe*/ 	.byte	0x08
	.zero		1


	//   ....[8]....
        /*0100*/ 	.word	0x00000530
        /*0104*/ 	.word	0x000000ff
        /*0108*/ 	.word	0x00000050
        /*010c*/ 	.short	0x0100
        /*010e*/ 	.byte	0x06
	.zero		1


	//   ....[9]....
        /*0110*/ 	.word	0x00000590
        /*0114*/ 	.word	0x000000ff
        /*0118*/ 	.word	0x00000058
        /*011c*/ 	.short	0x0100
        /*011e*/ 	.byte	0x06
	.zero		1


	//   ....[10]....
        /*0120*/ 	.word	0x00001200
        /*0124*/ 	.word	0x00000003
        /*0128*/ 	.word	0x00000000
        /*012c*/ 	.short	0x010a
        /*012e*/ 	.byte	0x3f
	.zero		1


	//   ....[11]....
        /*0130*/ 	.word	0x00001240
        /*0134*/ 	.word	0x00000003
        /*0138*/ 	.word	0x00000000
        /*013c*/ 	.short	0x010a
        /*013e*/ 	.byte	0x3f
	.zero		1


	//   ....[12]....
        /*0140*/ 	.word	0x00001780
        /*0144*/ 	.word	0x00000005
        /*0148*/ 	.word	0x00000000
        /*014c*/ 	.short	0x010a
        /*014e*/ 	.byte	0x3f
	.zero		1


	//   ....[13]....
        /*0150*/ 	.word	0x000017c0
        /*0154*/ 	.word	0x00000005
        /*0158*/ 	.word	0x00000000
        /*015c*/ 	.short	0x010a
        /*015e*/ 	.byte	0x3f
	.zero		1


	//   ....[14]....
        /*0160*/ 	.word	0x00001ba0
        /*0164*/ 	.word	0x00000004
        /*0168*/ 	.word	0x00000000
        /*016c*/ 	.short	0x0101
        /*016e*/ 	.byte	0x3f
	.zero		1


	//   ....[15]....
        /*0170*/ 	.word	0x00001d60
        /*0174*/ 	.word	0x00000000
        /*0178*/ 	.word	0x00000000
        /*017c*/ 	.short	0x0101
        /*017e*/ 	.byte	0x3f
	.zero		1


	//   ....[16]....
        /*0180*/ 	.word	0x00006450
        /*0184*/ 	.word	0x0000000c
        /*0188*/ 	.word	0x00000020
        /*018c*/ 	.short	0x010a
        /*018e*/ 	.byte	0x3f
	.zero		1


	//   ....[17]....
        /*0190*/ 	.word	0x00006810
        /*0194*/ 	.word	0x00000005
        /*0198*/ 	.word	0x00000058
        /*019c*/ 	.short	0x0101
        /*019e*/ 	.byte	0x3f
	.zero		1


	//   ....[18]....
        /*01a0*/ 	.word	0x00006f10
        /*01a4*/ 	.word	0x00000007
        /*01a8*/ 	.word	0x00000000
        /*01ac*/ 	.short	0x010a
        /*01ae*/ 	.byte	0x3f
	.zero		1


	//   ....[19]....
        /*01b0*/ 	.word	0x00006f90
        /*01b4*/ 	.word	0x00000006
        /*01b8*/ 	.word	0x00000000
        /*01bc*/ 	.short	0x010a
        /*01be*/ 	.byte	0x3f
	.zero		1


	//   ....[20]....
        /*01c0*/ 	.word	0x00007020
        /*01c4*/ 	.word	0x00000007
        /*01c8*/ 	.word	0x00000000
        /*01cc*/ 	.short	0x010a
        /*01ce*/ 	.byte	0x3f
	.zero		1


	//   ....[21]....
        /*01d0*/ 	.word	0x000070b0
        /*01d4*/ 	.word	0x00000005
        /*01d8*/ 	.word	0x00000000
        /*01dc*/ 	.short	0x010a
        /*01de*/ 	.byte	0x3f
	.zero		1


	//   ....[22]....
        /*01e0*/ 	.word	0x00007110
        /*01e4*/ 	.word	0x00000003
        /*01e8*/ 	.word	0x00000000
        /*01ec*/ 	.short	0x010a
        /*01ee*/ 	.byte	0x3f
	.zero		1


	//   ....[23]....
        /*01f0*/ 	.word	0x00007160
        /*01f4*/ 	.word	0x00000005
        /*01f8*/ 	.word	0x00000000
        /*01fc*/ 	.short	0x010a
        /*01fe*/ 	.byte	0x3f
	.zero		1


	//   ....[24]....
        /*0200*/ 	.word	0x00007230
        /*0204*/ 	.word	0x0000000c
        /*0208*/ 	.word	0x00000020
        /*020c*/ 	.short	0x010a
        /*020e*/ 	.byte	0x3f
	.zero		1


	//   ....[25]....
        /*0210*/ 	.word	0x00007300
        /*0214*/ 	.word	0x00000007
        /*0218*/ 	.word	0x00000000
        /*021c*/ 	.short	0x010a
        /*021e*/ 	.byte	0x3f
	.zero		1


	//   ....[26]....
        /*0220*/ 	.word	0x00007350
        /*0224*/ 	.word	0x00000006
        /*0228*/ 	.word	0x00000000
        /*022c*/ 	.short	0x010a
        /*022e*/ 	.byte	0x3f
	.zero		1


	//   ....[27]....
        /*0230*/ 	.word	0x000073a0
        /*0234*/ 	.word	0x00000007
        /*0238*/ 	.word	0x00000000
        /*023c*/ 	.short	0x010a
        /*023e*/ 	.byte	0x3f
	.zero		1


	//----- nvinfo : EIATTR_NUM_MBARRIERS
	.align		4
.L_35:
        /*0240*/ 	.byte	0x03, 0x38
        /*0242*/ 	.short	0x000a


	//----- nvinfo : EIATTR_EXIT_INSTR_OFFSETS
	.align		4
        /*0244*/ 	.byte	0x04, 0x1c
        /*0246*/ 	.short	(.L_37 - .L_36)


	//   ....[0]....
.L_36:
        /*0248*/ 	.word	0x000005e0


	//   ....[1]....
        /*024c*/ 	.word	0x00000ea0


	//   ....[2]....
        /*0250*/ 	.word	0x00005ac0


	//   ....[3]....
        /*0254*/ 	.word	0x000060f0


	//   ....[4]....
        /*0258*/ 	.word	0x00007100


	//----- nvinfo : EIATTR_MAX_THREADS
	.align		4
.L_37:
        /*025c*/ 	.byte	0x04, 0x05
        /*025e*/ 	.short	(.L_39 - .L_38)
.L_38:
        /*0260*/ 	.word	0x00000180
        /*0264*/ 	.word	0x00000001
        /*0268*/ 	.word	0x00000001


	//----- nvinfo : EIATTR_CRS_STACK_SIZE
	.align		4
.L_39:
        /*026c*/ 	.byte	0x04, 0x1e
        /*026e*/ 	.short	(.L_41 - .L_40)
.L_40:
        /*0270*/ 	.word	0x00000000


	//----- nvinfo : EIATTR_CBANK_PARAM_SIZE
	.align		4
.L_41:
        /*0274*/ 	.byte	0x03, 0x19
        /*0276*/ 	.short	0x0470


	//----- nvinfo : EIATTR_PARAM_CBANK
	.align		4
        /*0278*/ 	.byte	0x04, 0x0a
        /*027a*/ 	.short	(.L_43 - .L_42)
	.align		4
.L_42:
        /*027c*/ 	.word	index@(.nv.constant0._ZN7cutlass13device_kernelINS_4gemm6kernel13GemmUniversalIN4cute5tupleIJiiiiEEENS1_10collective13CollectiveMmaINS1_34MainloopSm90TmaGmmaWarpSpecializedILi4ENS5_IJNS4_1CILi1EEESB_SB_EEENS1_35KernelTmaWarpSpecializedCooperativeEEENS5_IJNSA_ILi256EEENSA_ILi64EEENSA_ILi128EEEEEEaNS5_IJlSB_lEEEaSJ_NS4_8TiledMMAINS4_8MMA_AtomIJNS4_4SM904GMMA26MMA_64x64x32_S32S8S8_SS_TNEEEENS4_6LayoutINS5_IJNSA_ILi2EEESB_SB_EEENS5_IJSB_NSA_ILi0EEEST_EEEEENS5_IJNS4_10UnderscoreESW_SW_EEEEENS4_13SM90_TMA_LOADENS4_14ComposedLayoutINS4_7SwizzleILi3ELi4ELi3EEENS4_18smem_ptr_flag_bitsILi8EEENSQ_INS5_IJNSA_ILi8EEESH_EEENS5_IJSH_SB_EEEEEEEvNS4_8identityESZ_S19_vS1A_EENS_8epilogue10collective6detail29Sm90TmaWarpSpecializedAdapterINS1D_15DefaultEpilogueIaSJ_SJ_NS1C_6thread17LinearCombinationIaLi1EiiLNS1H_9ScaleType4KindE0ELNS_15FloatRoundStyleE2EaEENS1_15EpilogueDefaultEEEEEvvEEEEvNT_6ParamsE)
        /*0280*/ 	.short	0x0210
        /*0282*/ 	.short	0x0470


	//----- nvinfo : EIATTR_SW_WAR
	.align		4
.L_43:
        /*0284*/ 	.byte	0x04, 0x36
        /*0286*/ 	.short	(.L_45 - .L_44)
.L_44:
        /*0288*/ 	.word	0x00000008
.L_45:


//--------------------- .nv.callgraph             --------------------------
	.section	.nv.callgraph,"",@"SHT_CUDA_CALLGRAPH"
	.align	4
	.sectionentsize	8
	.align		4
        /*0000*/ 	.word	0x00000000
	.align		4
        /*0004*/ 	.word	0xffffffff
	.align		4
        /*0008*/ 	.word	index@(_ZN7cutlass13device_kernelINS_4gemm6kernel13GemmUniversalIN4cute5tupleIJiiiiEEENS1_10collective13CollectiveMmaINS1_34MainloopSm90TmaGmmaWarpSpecializedILi4ENS5_IJNS4_1CILi1EEESB_SB_EEENS1_35KernelTmaWarpSpecializedCooperativeEEENS5_IJNSA_ILi256EEENSA_ILi64EEENSA_ILi128EEEEEEaNS5_IJlSB_lEEEaSJ_NS4_8TiledMMAINS4_8MMA_AtomIJNS4_4SM904GMMA26MMA_64x64x32_S32S8S8_SS_TNEEEENS4_6LayoutINS5_IJNSA_ILi2EEESB_SB_EEENS5_IJSB_NSA_ILi0EEEST_EEEEENS5_IJNS4_10UnderscoreESW_SW_EEEEENS4_13SM90_TMA_LOADENS4_14ComposedLayoutINS4_7SwizzleILi3ELi4ELi3EEENS4_18smem_ptr_flag_bitsILi8EEENSQ_INS5_IJNSA_ILi8EEESH_EEENS5_IJSH_SB_EEEEEEEvNS4_8identityESZ_S19_vS1A_EENS_8epilogue10collective6detail29Sm90TmaWarpSpecializedAdapterINS1D_15DefaultEpilogueIaSJ_SJ_NS1C_6thread17LinearCombinationIaLi1EiiLNS1H_9ScaleType4KindE0ELNS_15FloatRoundStyleE2EaEENS1_15EpilogueDefaultEEEEEvvEEEEvNT_6ParamsE)
	.align		4
        /*000c*/ 	.word	index@(__assertfail)
	.align		4
        /*0010*/ 	.word	0x00000000
	.align		4
        /*0014*/ 	.word	0xfffffffe
	.align		4
        /*0018*/ 	.word	0x00000000
	.align		4
        /*001c*/ 	.word	0xfffffffd
	.align		4
        /*0020*/ 	.word	0x00000000
	.align		4
        /*0024*/ 	.word	0xfffffffc


//--------------------- .nv.constant4             --------------------------
	.section	.nv.constant4,"a",@progbits
	.align	8
	.align		8
.nv.constant4:
        /*0000*/ 	.dword	__assertfail
	.align		8
        /*0008*/ 	.dword	__unnamed_1
	.align		8
        /*0010*/ 	.dword	_ZN39_INTERNAL_b922d893_4_k_cu_6f95cdf6_63924cuda3std3__45__cpo5beginE
	.align		8
        /*0018*/ 	.dword	_ZN39_INTERNAL_b922d893_4_k_cu_6f95cdf6_63924cuda3std3__45__cpo3endE
	.align		8
        /*0020*/ 	.dword	_ZN39_INTERNAL_b922d893_4_k_cu_6f95cdf6_63924cuda3std3__45__cpo6cbeginE
	.align		8
        /*0028*/ 	.dword	_ZN39_INTERNAL_b922d893_4_k_cu_6f95cdf6_63924cuda3std3__45__cpo4cendE
	.align		8
        /*0030*/ 	.dword	_ZN39_INTERNAL_b922d893_4_k_cu_6f95cdf6_63924cuda3std3__441_GLOBAL__N__b922d893_4_k_cu_6f95cdf6_63926ignoreE
	.align		8
        /*0038*/ 	.dword	_ZN39_INTERNAL_b922d893_4_k_cu_6f95cdf6_63924cuda3std3__419piecewise_constructE
	.align		8
        /*0040*/ 	.dword	_ZN39_INTERNAL_b922d893_4_k_cu_6f95cdf6_63924cuda3std3__48in_placeE
	.align		8
        /*0048*/ 	.dword	_ZN39_INTERNAL_b922d893_4_k_cu_6f95cdf6_63924cuda3std6ranges3__45__cpo4swapE
	.align		8
        /*0050*/ 	.dword	_ZN39_INTERNAL_b922d893_4_k_cu_6f95cdf6_63924cuda3std6ranges3__45__cpo9iter_moveE
	.align		8
        /*0058*/ 	.dword	_ZN39_INTERNAL_b922d893_4_k_cu_6f95cdf6_63924cute7productE
	.align		8
        /*0060*/ 	.dword	_ZN39_INTERNAL_b922d893_4_k_cu_6f95cdf6_63924cute1_E
	.align		8
        /*0068*/ 	.dword	$str$22
	.align		8
        /*0070*/ 	.dword	$str$23


//--------------------- .text._ZN7cutlass13device_kernelINS_4gemm6kernel13GemmUniversalIN4cute5tupleIJiiiiEEENS1_10collective13CollectiveMmaINS1_34MainloopSm90TmaGmmaWarpSpecializedILi4ENS5_IJNS4_1CILi1EEESB_SB_EEENS1_35KernelTmaWarpSpecializedCooperativeEEENS5_IJNSA_ILi256EEENSA_ILi64EEENSA_ILi128EEEEEEaNS5_IJlSB_lEEEaSJ_NS4_8TiledMMAINS4_8MMA_AtomIJNS4_4SM904GMMA26MMA_64x64x32_S32S8S8_SS_TNEEEENS4_6LayoutINS5_IJNSA_ILi2EEESB_SB_EEENS5_IJSB_NSA_ILi0EEEST_EEEEENS5_IJNS4_10UnderscoreESW_SW_EEEEENS4_13SM90_TMA_LOADENS4_14ComposedLayoutINS4_7SwizzleILi3ELi4ELi3EEENS4_18smem_ptr_flag_bitsILi8EEENSQ_INS5_IJNSA_ILi8EEESH_EEENS5_IJSH_SB_EEEEEEEvNS4_8identityESZ_S19_vS1A_EENS_8epilogue10collective6detail29Sm90TmaWarpSpecializedAdapterINS1D_15DefaultEpilogueIaSJ_SJ_NS1C_6thread17LinearCombinationIaLi1EiiLNS1H_9ScaleType4KindE0ELNS_15FloatRoundStyleE2EaEENS1_15EpilogueDefaultEEEEEvvEEEEvNT_6ParamsE --------------------------
	.section	.text._ZN7cutlass13device_kernelINS_4gemm6kernel13GemmUniversalIN4cute5tupleIJiiiiEEENS1_10collective13CollectiveMmaINS1_34MainloopSm90TmaGmmaWarpSpecializedILi4ENS5_IJNS4_1CILi1EEESB_SB_EEENS1_35KernelTmaWarpSpecializedCooperativeEEENS5_IJNSA_ILi256EEENSA_ILi64EEENSA_ILi128EEEEEEaNS5_IJlSB_lEEEaSJ_NS4_8TiledMMAINS4_8MMA_AtomIJNS4_4SM904GMMA26MMA_64x64x32_S32S8S8_SS_TNEEEENS4_6LayoutINS5_IJNSA_ILi2EEESB_SB_EEENS5_IJSB_NSA_ILi0EEEST_EEEEENS5_IJNS4_10UnderscoreESW_SW_EEEEENS4_13SM90_TMA_LOADENS4_14ComposedLayoutINS4_7SwizzleILi3ELi4ELi3EEENS4_18smem_ptr_flag_bitsILi8EEENSQ_INS5_IJNSA_ILi8EEESH_EEENS5_IJSH_SB_EEEEEEEvNS4_8identityESZ_S19_vS1A_EENS_8epilogue10collective6detail29Sm90TmaWarpSpecializedAdapterINS1D_15DefaultEpilogueIaSJ_SJ_NS1C_6thread17LinearCombinationIaLi1EiiLNS1H_9ScaleType4KindE0ELNS_15FloatRoundStyleE2EaEENS1_15EpilogueDefaultEEEEEvvEEEEvNT_6ParamsE,"ax",@progbits
	.align	128
.text._ZN7cutlass13device_kernelINS_4gemm6kernel13GemmUniversalIN4cute5tupleIJiiiiEEENS1_10collective13CollectiveMmaINS1_34MainloopSm90TmaGmmaWarpSpecializedILi4ENS5_IJNS4_1CILi1EEESB_SB_EEENS1_35KernelTmaWarpSpecializedCooperativeEEENS5_IJNSA_ILi256EEENSA_ILi64EEENSA_ILi128EEEEEEaNS5_IJlSB_lEEEaSJ_NS4_8TiledMMAINS4_8MMA_AtomIJNS4_4SM904GMMA26MMA_64x64x32_S32S8S8_SS_TNEEEENS4_6LayoutINS5_IJNSA_ILi2EEESB_SB_EEENS5_IJSB_NSA_ILi0EEEST_EEEEENS5_IJNS4_10UnderscoreESW_SW_EEEEENS4_13SM90_TMA_LOADENS4_14ComposedLayoutINS4_7SwizzleILi3ELi4ELi3EEENS4_18smem_ptr_flag_bitsILi8EEENSQ_INS5_IJNSA_ILi8EEESH_EEENS5_IJSH_SB_EEEEEEEvNS4_8identityESZ_S19_vS1A_EENS_8epilogue10collective6detail29Sm90TmaWarpSpecializedAdapterINS1D_15DefaultEpilogueIaSJ_SJ_NS1C_6thread17LinearCombinationIaLi1EiiLNS1H_9ScaleType4KindE0ELNS_15FloatRoundStyleE2EaEENS1_15EpilogueDefaultEEEEEvvEEEEvNT_6ParamsE:
        .type           _ZN7cutlass13device_kernelINS_4gemm6kernel13GemmUniversalIN4cute5tupleIJiiiiEEENS1_10collective13CollectiveMmaINS1_34MainloopSm90TmaGmmaWarpSpecializedILi4ENS5_IJNS4_1CILi1EEESB_SB_EEENS1_35KernelTmaWarpSpecializedCooperativeEEENS5_IJNSA_ILi256EEENSA_ILi64EEENSA_ILi128EEEEEEaNS5_IJlSB_lEEEaSJ_NS4_8TiledMMAINS4_8MMA_AtomIJNS4_4SM904GMMA26MMA_64x64x32_S32S8S8_SS_TNEEEENS4_6LayoutINS5_IJNSA_ILi2EEESB_SB_EEENS5_IJSB_NSA_ILi0EEEST_EEEEENS5_IJNS4_10UnderscoreESW_SW_EEEEENS4_13SM90_TMA_LOADENS4_14ComposedLayoutINS4_7SwizzleILi3ELi4ELi3EEENS4_18smem_ptr_flag_bitsILi8EEENSQ_INS5_IJNSA_ILi8EEESH_EEENS5_IJSH_SB_EEEEEEEvNS4_8identityESZ_S19_vS1A_EENS_8epilogue10collective6detail29Sm90TmaWarpSpecializedAdapterINS1D_15DefaultEpilogueIaSJ_SJ_NS1C_6thread17LinearCombinationIaLi1EiiLNS1H_9ScaleType4KindE0ELNS_15FloatRoundStyleE2EaEENS1_15EpilogueDefaultEEEEEvvEEEEvNT_6ParamsE,@function
        .size           _ZN7cutlass13device_kernelINS_4gemm6kernel13GemmUniversalIN4cute5tupleIJiiiiEEENS1_10collective13CollectiveMmaINS1_34MainloopSm90TmaGmmaWarpSpecializedILi4ENS5_IJNS4_1CILi1EEESB_SB_EEENS1_35KernelTmaWarpSpecializedCooperativeEEENS5_IJNSA_ILi256EEENSA_ILi64EEENSA_ILi128EEEEEEaNS5_IJlSB_lEEEaSJ_NS4_8TiledMMAINS4_8MMA_AtomIJNS4_4SM904GMMA26MMA_64x64x32_S32S8S8_SS_TNEEEENS4_6LayoutINS5_IJNSA_ILi2EEESB_SB_EEENS5_IJSB_NSA_ILi0EEEST_EEEEENS5_IJNS4_10UnderscoreESW_SW_EEEEENS4_13SM90_TMA_LOADENS4_14ComposedLayoutINS4_7SwizzleILi3ELi4ELi3EEENS4_18smem_ptr_flag_bitsILi8EEENSQ_INS5_IJNSA_ILi8EEESH_EEENS5_IJSH_SB_EEEEEEEvNS4_8identityESZ_S19_vS1A_EENS_8epilogue10collective6detail29Sm90TmaWarpSpecializedAdapterINS1D_15DefaultEpilogueIaSJ_SJ_NS1C_6thread17LinearCombinationIaLi1EiiLNS1H_9ScaleType4KindE0ELNS_15FloatRoundStyleE2EaEENS1_15EpilogueDefaultEEEEEvvEEEEvNT_6ParamsE,(.L_x_198 - _ZN7cutlass13device_kernelINS_4gemm6kernel13GemmUniversalIN4cute5tupleIJiiiiEEENS1_10collective13CollectiveMmaINS1_34MainloopSm90TmaGmmaWarpSpecializedILi4ENS5_IJNS4_1CILi1EEESB_SB_EEENS1_35KernelTmaWarpSpecializedCooperativeEEENS5_IJNSA_ILi256EEENSA_ILi64EEENSA_ILi128EEEEEEaNS5_IJlSB_lEEEaSJ_NS4_8TiledMMAINS4_8MMA_AtomIJNS4_4SM904GMMA26MMA_64x64x32_S32S8S8_SS_TNEEEENS4_6LayoutINS5_IJNSA_ILi2EEESB_SB_EEENS5_IJSB_NSA_ILi0EEEST_EEEEENS5_IJNS4_10UnderscoreESW_SW_EEEEENS4_13SM90_TMA_LOADENS4_14ComposedLayoutINS4_7SwizzleILi3ELi4ELi3EEENS4_18smem_ptr_flag_bitsILi8EEENSQ_INS5_IJNSA_ILi8EEESH_EEENS5_IJSH_SB_EEEEEEEvNS4_8identityESZ_S19_vS1A_EENS_8epilogue10collective6detail29Sm90TmaWarpSpecializedAdapterINS1D_15DefaultEpilogueIaSJ_SJ_NS1C_6thread17LinearCombinationIaLi1EiiLNS1H_9ScaleType4KindE0ELNS_15FloatRoundStyleE2EaEENS1_15EpilogueDefaultEEEEEvvEEEEvNT_6ParamsE)
        .other          _ZN7cutlass13device_kernelINS_4gemm6kernel13GemmUniversalIN4cute5tupleIJiiiiEEENS1_10collective13CollectiveMmaINS1_34MainloopSm90TmaGmmaWarpSpecializedILi4ENS5_IJNS4_1CILi1EEESB_SB_EEENS1_35KernelTmaWarpSpecializedCooperativeEEENS5_IJNSA_ILi256EEENSA_ILi64EEENSA_ILi128EEEEEEaNS5_IJlSB_lEEEaSJ_NS4_8TiledMMAINS4_8MMA_AtomIJNS4_4SM904GMMA26MMA_64x64x32_S32S8S8_SS_TNEEEENS4_6LayoutINS5_IJNSA_ILi2EEESB_SB_EEENS5_IJSB_NSA_ILi0EEEST_EEEEENS5_IJNS4_10UnderscoreESW_SW_EEEEENS4_13SM90_TMA_LOADENS4_14ComposedLayoutINS4_7SwizzleILi3ELi4ELi3EEENS4_18smem_ptr_flag_bitsILi8EEENSQ_INS5_IJNSA_ILi8EEESH_EEENS5_IJSH_SB_EEEEEEEvNS4_8identityESZ_S19_vS1A_EENS_8epilogue10collective6detail29Sm90TmaWarpSpecializedAdapterINS1D_15DefaultEpilogueIaSJ_SJ_NS1C_6thread17LinearCombinationIaLi1EiiLNS1H_9ScaleType4KindE0ELNS_15FloatRoundStyleE2EaEENS1_15EpilogueDefaultEEEEEvvEEEEvNT_6ParamsE,@"STO_CUDA_ENTRY STV_DEFAULT"
_ZN7cutlass13device_kernelINS_4gemm6kernel13GemmUniversalIN4cute5tupleIJiiiiEEENS1_10collective13CollectiveMmaINS1_34MainloopSm90TmaGmmaWarpSpecializedILi4ENS5_IJNS4_1CILi1EEESB_SB_EEENS1_35KernelTmaWarpSpecializedCooperativeEEENS5_IJNSA_ILi256EEENSA_ILi64EEENSA_ILi128EEEEEEaNS5_IJlSB_lEEEaSJ_NS4_8TiledMMAINS4_8MMA_AtomIJNS4_4SM904GMMA26MMA_64x64x32_S32S8S8_SS_TNEEEENS4_6LayoutINS5_IJNSA_ILi2EEESB_SB_EEENS5_IJSB_NSA_ILi0EEEST_EEEEENS5_IJNS4_10UnderscoreESW_SW_EEEEENS4_13SM90_TMA_LOADENS4_14ComposedLayoutINS4_7SwizzleILi3ELi4ELi3EEENS4_18smem_ptr_flag_bitsILi8EEENSQ_INS5_IJNSA_ILi8EEESH_EEENS5_IJSH_SB_EEEEEEEvNS4_8identityESZ_S19_vS1A_EENS_8epilogue10collective6detail29Sm90TmaWarpSpecializedAdapterINS1D_15DefaultEpilogueIaSJ_SJ_NS1C_6thread17LinearCombinationIaLi1EiiLNS1H_9ScaleType4KindE0ELNS_15FloatRoundStyleE2EaEENS1_15EpilogueDefaultEEEEEvvEEEEvNT_6ParamsE:
[----:B------:R-:W0:Y:S01]  /*0000*/  LDC R1, c[0x0][0x28] ;  /* 0x00000a00ff017b82 */ /* 0x000e220000000800 */
[----:B------:R-:W1:Y:S01]  /*0010*/  S2R R18, SR_TID.X ;  /* 0x0000000000127919 */ /* 0x000e620000002100 */
[----:B------:R-:W-:Y:S01]  /*0020*/  ELECT P0, URZ, PT ;  /* 0x00000000003f782f */ /* 0x000fe20003800000 */
[----:B------:R-:W-:Y:S01]  /*0030*/  BSSY B0, `(.L_x_0) ;  /* 0x000000f000007945 */ /* 0x000fe20003800000 */
[--C-:B-1----:R-:W-:Y:S02]  /*0040*/  SHF.R.U32.HI R0, RZ, 0x5, R18.reuse ;  /* 0x00000005ff007819 */ /* 0x102fe40000011612 */
[----:B------:R-:W-:-:S03]  /*0050*/  SHF.R.U32.HI R2, RZ, 0x7, R18 ;  /* 0x00000007ff027819 */ /* 0x000fc60000011612 */
[----:B------:R-:W1:Y:S04]  /*0060*/  SHFL.IDX PT, R5, R0, RZ, 0x1f ;  /* 0x00001fff00057589 */ /* 0x000e6800000e0000 */
[----:B------:R2:W3:Y:S01]  /*0070*/  SHFL.IDX PT, R8, R2, RZ, 0x1f ;  /* 0x00001fff02087589 */ /* 0x0004e200000e0000 */
[----:B-1----:R-:W-:-:S13]  /*0080*/  ISETP.NE.OR P0, PT, R5, RZ, !P0 ;  /* 0x000000ff0500720c */ /* 0x002fda0004705670 */
[----:B0-23--:R-:W-:Y:S05]  /*0090*/  @P0 BRA `(.L_x_1) ;  /* 0x0000000000200947 */ /* 0x00dfea0003800000 */
[----:B------:R-:W-:Y:S02]  /*00a0*/  ULDC.64 UR4, c[0x0][0x198] ;  /* 0x0000660000047ab9 */ /* 0x000fe40000000a00 */
[----:B------:R-:W-:Y:S02]  /*00b0*/  UIADD3 UR6, UP0, UR4, 0xf0, URZ ;  /* 0x000000f004067890 */ /* 0x000fe4000ff1e03f */
[----:B------:R-:W-:Y:S02]  /*00c0*/  UIADD3 UR4, UP1, UR4, 0x1f0, URZ ;  /* 0x000001f004047890 */ /* 0x000fe4000ff3e03f */
[----:B------:R-:W-:Y:S02]  /*00d0*/  UIADD3.X UR7, URZ, UR5, URZ, UP0, !UPT ;  /* 0x000000053f077290 */ /* 0x000fe400087fe43f */
[----:B------:R-:W-:-:S07]  /*00e0*/  UIADD3.X UR5, URZ, UR5, URZ, UP1, !UPT ;  /* 0x000000053f057290 */ /* 0x000fce0008ffe43f */
[----:B------:R0:W-:Y:S02]  /*00f0*/  UTMACCTL.PF [UR6] ;  /* 0x00000000060079b9 */ /* 0x0001e40008040000 */
[----:B------:R0:W-:Y:S02]  /*0100*/  UTMACCTL.PF [UR4] ;  /* 0x00000000040079b9 */ /* 0x0001e40008040000 */
[----:B0-----:R-:W-:Y:S01]  /*0110*/  NOP ;  /* 0x0000000000007918 */ /* 0x001fe20000000000 */
.L_x_1:
[----:B------:R-:W-:Y:S05]  /*0120*/  BSYNC B0 ;  /* 0x0000000000007941 */ /* 0x000fea0003800000 */
.L_x_0:
[----:B------:R-:W0:Y:S02]  /*0130*/  SHFL.IDX PT, R2, R0, RZ, 0x1f ;  /* 0x00001fff00027589 */ /* 0x000e2400000e0000 */
[----:B0-----:R-:W-:-:S13]  /*0140*/  ISETP.NE.AND P0, PT, R2, RZ, PT ;  /* 0x000000ff0200720c */ /* 0x001fda0003f05270 */
[----:B------:R-:W-:Y:S05]  /*0150*/  @P0 BRA `(.L_x_2) ;  /* 0x0000000000580947 */ /* 0x000fea0003800000 */
[----:B------:R-:W0:Y:S01]  /*0160*/  S2UR UR8, SR_CgaCtaId ;  /* 0x00000000000879c3 */ /* 0x000e220000008800 */
[----:B------:R-:W-:Y:S01]  /*0170*/  UMOV UR4, 0x400 ;  /* 0x0000040000047882 */ /* 0x000fe20000000000 */
[----:B------:R-:W-:Y:S01]  /*0180*/  UMOV UR5, 0x1 ;  /* 0x0000000100057882 */ /* 0x000fe20000000000 */
[----:B------:R-:W-:Y:S01]  /*0190*/  UMOV UR6, 0x100 ;  /* 0x0000010000067882 */ /* 0x000fe20000000000 */
[----:B------:R-:W-:Y:S01]  /*01a0*/  ELECT P0, URZ, PT ;  /* 0x00000000003f782f */ /* 0x000fe20003800000 */
[----:B------:R-:W-:-:S04]  /*01b0*/  UIADD3 UR6, -UR6, 0x100000, URZ ;  /* 0x0010000006067890 */ /* 0x000fc8000fffe13f */
[----:B------:R-:W-:Y:S02]  /*01c0*/  USHF.L.U32 UR7, UR6, 0xb, URZ ;  /* 0x0000000b06077899 */ /* 0x000fe4000800063f */
[----:B------:R-:W-:Y:S02]  /*01d0*/  USHF.L.U32 UR6, UR6, 0x1, URZ ;  /* 0x0000000106067899 */ /* 0x000fe4000800063f */
[----:B0-----:R-:W-:Y:S02]  /*01e0*/  ULEA UR8, UR8, UR4, 0x18 ;  /* 0x0000000408087291 */ /* 0x001fe4000f8ec03f */
[----:B------:R-:W-:-:S04]  /*01f0*/  UIADD3 UR4, -UR5, 0x100000, URZ ;  /* 0x0010000005047890 */ /* 0x000fc8000fffe13f */
[----:B------:R-:W-:Y:S02]  /*0200*/  USHF.L.U32 UR5, UR4, 0xb, URZ ;  /* 0x0000000b04057899 */ /* 0x000fe4000800063f */
[----:B------:R-:W-:Y:S01]  /*0210*/  USHF.L.U32 UR4, UR4, 0x1, URZ ;  /* 0x0000000104047899 */ /* 0x000fe2000800063f */
[----:B------:R-:W0:Y:S11]  /*0220*/  FENCE.VIEW.ASYNC.S ;  /* 0x00000000000073c6 */ /* 0x000e360000000000 */
[----:B0-----:R0:W1:Y:S01]  /*0230*/  SYNCS.EXCH.64 URZ, [UR8], UR4 ;  /* 0x00000004083f75b2 */ /* 0x0010620008000100 */
[----:B------:R0:W2:Y:S01]  /*0240*/  SYNCS.EXCH.64 URZ, [UR8+0x20], UR6 ;  /* 0x00002006083f75b2 */ /* 0x0000a20008000100 */
[----:B------:R0:W3:Y:S01]  /*0250*/  SYNCS.EXCH.64 URZ, [UR8+0x8], UR4 ;  /* 0x00000804083f75b2 */ /* 0x0000e20008000100 */
[----:B------:R0:W4:Y:S01]  /*0260*/  SYNCS.EXCH.64 URZ, [UR8+0x28], UR6 ;  /* 0x00002806083f75b2 */ /* 0x0001220008000100 */
[----:B------:R0:W0:Y:S01]  /*0270*/  SYNCS.EXCH.64 URZ, [UR8+0x10], UR4 ;  /* 0x00001004083f75b2 */ /* 0x0000220008000100 */
[----:B------:R0:W0:Y:S01]  /*0280*/  SYNCS.EXCH.64 URZ, [UR8+0x30], UR6 ;  /* 0x00003006083f75b2 */ /* 0x0000220008000100 */
[----:B------:R0:W0:Y:S01]  /*0290*/  SYNCS.EXCH.64 URZ, [UR8+0x18], UR4 ;  /* 0x00001804083f75b2 */ /* 0x0000220008000100 */
[----:B------:R0:W0:Y:S01]  /*02a0*/  SYNCS.EXCH.64 URZ, [UR8+0x38], UR6 ;  /* 0x00003806083f75b2 */ /* 0x0000220008000100 */
[----:B------:R-:W-:Y:S01]  /*02b0*/  NOP ;  /* 0x0000000000007918 */ /* 0x000fe20000000000 */
.L_x_2:
[----:B------:R-:W5:Y:S01]  /*02c0*/  SHFL.IDX PT, R0, R0, RZ, 0x1f ;  /* 0x00001fff00007589 */ /* 0x000f6200000e0000 */
[----:B------:R-:W-:Y:S01]  /*02d0*/  ELECT P0, URZ, PT ;  /* 0x00000000003f782f */ /* 0x000fe20003800000 */
[----:B------:R-:W1:Y:S01]  /*02e0*/  LDC R2, c[0x0][0x65c] ;  /* 0x00019700ff027b82 */ /* 0x000e620000000800 */
[----:B------:R-:W-:Y:S01]  /*02f0*/  SHF.R.S32.HI R6, RZ, 0x1f, R5 ;  /* 0x0000001fff067819 */ /* 0x000fe20000011405 */
[----:B------:R-:W2:Y:S01]  /*0300*/  S2R R3, SR_CTAID.Y ;  /* 0x0000000000037919 */ /* 0x000ea20000002600 */
[----:B0-----:R-:W-:Y:S01]  /*0310*/  UMOV UR4, 0x20 ;  /* 0x0000002000047882 */ /* 0x001fe20000000000 */
[----:B------:R-:W-:Y:S01]  /*0320*/  ISETP.NE.AND P2, PT, R8, RZ, PT ;  /* 0x000000ff0800720c */ /* 0x000fe20003f45270 */
[----:B------:R-:W-:Y:S01]  /*0330*/  NOP ;  /* 0x0000000000007918 */ /* 0x000fe20000000000 */
[----:B------:R-:W0:Y:S01]  /*0340*/  S2R R4, SR_CTAID.X ;  /* 0x0000000000047919 */ /* 0x000e220000002500 */
[----:B------:R-:W-:Y:S01]  /*0350*/  LEA.HI R6, R6, R5, RZ, 0x2 ;  /* 0x0000000506067211 */ /* 0x000fe200078f10ff */
[----:B------:R-:W-:Y:S01]  /*0360*/  NOP ;  /* 0x0000000000007918 */ /* 0x000fe20000000000 */
[----:B-----5:R-:W-:-:S02]  /*0370*/  ISETP.NE.OR P0, PT, R0, RZ, !P0 ;  /* 0x000000ff0000720c */ /* 0x020fc40004705670 */
[----:B-1----:R-:W-:-:S04]  /*0380*/  ISETP.NE.AND P3, PT, R2, 0x1, PT ;  /* 0x000000010200780c */ /* 0x002fc80003f65270 */
[----:B------:R-:W-:Y:S02]  /*0390*/  P2R R0, PR, RZ, 0x8 ;  /* 0x00000008ff007803 */ /* 0x000fe40000000000 */
[----:B------:R-:W-:-:S05]  /*03a0*/  LOP3.LUT R0, R6, 0xfffffffc, RZ, 0xc0, !PT ;  /* 0xfffffffc06007812 */ /* 0x000fca00078ec0ff */
[----:B------:R-:W-:Y:S01]  /*03b0*/  VOTEU.ALL UP0, P0 ;  /* 0x00000000003f7886 */ /* 0x000fe20000000000 */
[----:B------:R-:W-:Y:S01]  /*03c0*/  IMAD.IADD R0, R5, 0x1, -R0 ;  /* 0x0000000105007824 */ /* 0x000fe200078e0a00 */
[----:B------:R-:W0:Y:S01]  /*03d0*/  @P3 LDC R17, c[0x0][0x10] ;  /* 0x00000400ff113b82 */ /* 0x000e220000000800 */
[----:B------:R-:W-:Y:S01]  /*03e0*/  VOTEU.ALL UP1, P0 ;  /* 0x00000000003f7886 */ /* 0x000fe20000020000 */
[----:B--2---:R-:W-:Y:S01]  /*03f0*/  @P3 IMAD.MOV.U32 R6, RZ, RZ, R3 ;  /* 0x000000ffff063224 */ /* 0x004fe200078e0003 */
[----:B------:R-:W-:Y:S01]  /*0400*/  @!UP0 UMOV UR6, 0x400 ;  /* 0x0000040000068882 */ /* 0x000fe20000000000 */
[----:B------:R-:W-:-:S04]  /*0410*/  @!UP0 UIADD3 UR4, -UR4, 0x100000, URZ ;  /* 0x0010000004048890 */ /* 0x000fc8000fffe13f */
[----:B------:R-:W-:Y:S02]  /*0420*/  @!UP0 USHF.L.U32 UR5, UR4, 0xb, URZ ;  /* 0x0000000b04058899 */ /* 0x000fe4000800063f */
[----:B------:R-:W-:Y:S01]  /*0430*/  @!UP0 USHF.L.U32 UR4, UR4, 0x1, URZ ;  /* 0x0000000104048899 */ /* 0x000fe2000800063f */
[----:B------:R-:W-:Y:S02]  /*0440*/  @P3 IMAD.MOV.U32 R7, RZ, RZ, RZ ;  /* 0x000000ffff073224 */ /* 0x000fe400078e00ff */
[----:B------:R-:W-:Y:S01]  /*0450*/  IMAD.MOV.U32 R5, RZ, RZ, RZ ;  /* 0x000000ffff057224 */ /* 0x000fe200078e00ff */
[----:B------:R-:W1:Y:S01]  /*0460*/  @!UP0 S2UR UR7, SR_CgaCtaId ;  /* 0x00000000000789c3 */ /* 0x000e620000008800 */
[----:B------:R-:W-:-:S07]  /*0470*/  @P3 IMAD.MOV.U32 R11, RZ, RZ, RZ ;  /* 0x000000ffff0b3224 */ /* 0x000fce00078e00ff */
[----:B------:R-:W2:Y:S01]  /*0480*/  @!P3 LDC R9, c[0x0][0xc] ;  /* 0x00000300ff09bb82 */ /* 0x000ea20000000800 */
[----:B0-----:R-:W-:-:S04]  /*0490*/  @P3 IMAD.WIDE.U32 R16, R4, R17, R6 ;  /* 0x0000001104103225 */ /* 0x001fc800078e0006 */
[----:B------:R-:W-:Y:S01]  /*04a0*/  @P3 IMAD.IADD R17, R17, 0x1, R11 ;  /* 0x0000000111113824 */ /* 0x000fe200078e020b */
[----:B-1----:R-:W-:Y:S01]  /*04b0*/  @!UP0 ULEA UR6, UR7, UR6, 0x18 ;  /* 0x0000000607068291 */ /* 0x002fe2000f8ec03f */
[----:B------:R-:W-:Y:S01]  /*04c0*/  VOTEU.ALL UP0, P0 ;  /* 0x00000000003f7886 */ /* 0x000fe20000000000 */
[----:B------:R-:W-:-:S04]  /*04d0*/  ISETP.NE.AND P0, PT, R0, 0x3, PT ;  /* 0x000000030000780c */ /* 0x000fc80003f05270 */
[----:B------:R-:W-:Y:S01]  /*04e0*/  ISETP.EQ.OR P0, PT, R0, RZ, !P0 ;  /* 0x000000ff0000720c */ /* 0x000fe20004702670 */
[----:B--2---:R-:W-:-:S03]  /*04f0*/  @!P3 IMAD.WIDE.U32 R6, R9, R3, R4 ;  /* 0x000000030906b225 */ /* 0x004fc600078e0004 */
[C---:B------:R-:W-:Y:S01]  /*0500*/  ISETP.EQ.AND P0, PT, R8.reuse, RZ, P0 ;  /* 0x000000ff0800720c */ /* 0x040fe20000702270 */
[----:B------:R-:W-:Y:S01]  /*0510*/  VIADD R8, R8, 0xffffffff ;  /* 0xffffffff08087836 */ /* 0x000fe20000000000 */
[----:B------:R-:W0:Y:S02]  /*0520*/  FENCE.VIEW.ASYNC.S ;  /* 0x00000000000073c6 */ /* 0x000e240000000000 */
[----:B0-----:R0:W3:Y:S01]  /*0530*/  @!UP0 SYNCS.EXCH.64 URZ, [UR6+0x50], UR4 ;  /* 0x00005004063f85b2 */ /* 0x0010e20008000100 */
[----:B------:R-:W-:Y:S01]  /*0540*/  @!P3 IMAD.MOV.U32 R16, RZ, RZ, R6 ;  /* 0x000000ffff10b224 */ /* 0x000fe200078e0006 */
[----:B------:R-:W-:Y:S01]  /*0550*/  SEL R19, RZ, 0x1, !P0 ;  /* 0x00000001ff137807 */ /* 0x000fe20004000000 */
[----:B------:R-:W-:Y:S01]  /*0560*/  @!P3 IMAD.MOV.U32 R17, RZ, RZ, R7 ;  /* 0x000000ffff11b224 */ /* 0x000fe200078e0007 */
[----:B------:R-:W-:-:S04]  /*0570*/  ISETP.GE.U32.AND P1, PT, R8, 0x2, PT ;  /* 0x000000020800780c */ /* 0x000fc80003f26070 */
[----:B------:R-:W-:Y:S01]  /*0580*/  SEL R19, R19, 0x2, P1 ;  /* 0x0000000213137807 */ /* 0x000fe20000800000 */
[----:B------:R0:W3:Y:S01]  /*0590*/  @!UP1 SYNCS.EXCH.64 URZ, [UR6+0x58], UR4 ;  /* 0x00005804063f95b2 */ /* 0x0000e20008000100 */
[----:B------:R-:W-:Y:S01]  /*05a0*/  NOP ;  /* 0x0000000000007918 */ /* 0x000fe20000000000 */
[----:B---34-:R-:W-:Y:S06]  /*05b0*/  BAR.SYNC.DEFER_BLOCKING 0x0 ;  /* 0x0000000000007b1d */ /* 0x018fec0000010000 */
[----:B------:R-:W-:Y:S05]  /*05c0*/  @!P2 BRA `(.L_x_3) ;  /* 0x000000540040a947 */ /* 0x000fea0003800000 */
[----:B------:R-:W-:-:S13]  /*05d0*/  ISETP.GT.U32.AND P0, PT, R8, 0x1, PT ;  /* 0x000000010800780c */ /* 0x000fda0003f04070 */
[----:B0-----:R-:W-:Y:S05]  /*05e0*/  @P0 EXIT ;  /* 0x000000000000094d */ /* 0x001fea0003800000 */
[----:B------:R-:W-:Y:S01]  /*05f0*/  ULDC.64 UR4, c[0x0][0x650] ;  /* 0x0001940000047ab9 */ /* 0x000fe20000000a00 */
[----:B------:R-:W-:Y:S01]  /*0600*/  PRMT R0, RZ, 0x7610, R0 ;  /* 0x00007610ff007816 */ /* 0x000fe20000000000 */
[----:B------:R-:W-:Y:S01]  /*0610*/  IMAD.MOV.U32 R90, RZ, RZ, -0x1 ;  /* 0xffffffffff5a7424 */ /* 0x000fe200078e00ff */
[----:B------:R-:W-:Y:S01]  /*0620*/  ISETP.GE.U32.AND P0, PT, R16, UR4, PT ;  /* 0x0000000410007c0c */ /* 0x000fe2000bf06070 */
[----:B------:R-:W-:Y:S02]  /*0630*/  IMAD.MOV.U32 R91, RZ, RZ, -0x1 ;  /* 0xffffffffff5b7424 */ /* 0x000fe400078e00ff */
[----:B------:R-:W-:Y:S01]  /*0640*/  IMAD.MOV.U32 R89, RZ, RZ, -0x1 ;  /* 0xffffffffff597424 */ /* 0x000fe200078e00ff */
[----:B------:R-:W-:-:S13]  /*0650*/  ISETP.GE.U32.AND.EX P0, PT, R17, UR5, PT, P0 ;  /* 0x0000000511007c0c */ /* 0x000fda000bf06100 */
[----:B------:R-:W-:Y:S05]  /*0660*/  @P0 BRA `(.L_x_4) ;  /* 0x0000000400540947 */ /* 0x000fea0003800000 */
[----:B------:R-:W0:Y:S01]  /*0670*/  LDC.64 R14, c[0x0][0x628] ;  /* 0x00018a00ff0e7b82 */ /* 0x000e220000000a00 */
[----:B------:R-:W-:Y:S02]  /*0680*/  IMAD.MOV.U32 R6, RZ, RZ, R16 ;  /* 0x000000ffff067224 */ /* 0x000fe400078e0010 */
[----:B------:R-:W-:-:S05]  /*0690*/  IMAD.MOV.U32 R7, RZ, RZ, R17 ;  /* 0x000000ffff077224 */ /* 0x000fca00078e0011 */
[----:B------:R-:W1:Y:S08]  /*06a0*/  LDC R0, c[0x0][0x630] ;  /* 0x00018c00ff007b82 */ /* 0x000e700000000800 */
[----:B------:R-:W2:Y:S01]  /*06b0*/  LDC.64 R20, c[0x0][0x620] ;  /* 0x00018800ff147b82 */ /* 0x000ea20000000a00 */
[----:B0-----:R-:W-:-:S04]  /*06c0*/  ISETP.NE.U32.AND P0, PT, R14, RZ, PT ;  /* 0x000000ff0e00720c */ /* 0x001fc80003f05070 */
[----:B------:R-:W-:-:S13]  /*06d0*/  ISETP.NE.AND.EX P0, PT, R15, RZ, PT, P0 ;  /* 0x000000ff0f00720c */ /* 0x000fda0003f05300 */
[----:B-12---:R-:W-:Y:S05]  /*06e0*/  @!P0 BRA `(.L_x_5) ;  /* 0x0000000000288947 */ /* 0x006fea0003800000 */
[----:B------:R-:W0:Y:S02]  /*06f0*/  LDC R11, c[0x0][0x634] ;  /* 0x00018d00ff0b7b82 */ /* 0x000e240000000800 */
[----:B0-----:R-:W-:-:S05]  /*0700*/  IADD3 R11, P0, R16, R11, RZ ;  /* 0x0000000b100b7210 */ /* 0x001fca0007f1e0ff */
[----:B------:R-:W-:-:S04]  /*0710*/  IMAD.X R13, RZ, RZ, R17, P0 ;  /* 0x000000ffff0d7224 */ /* 0x000fc800000e0611 */
[----:B------:R-:W-:-:S04]  /*0720*/  IMAD.WIDE.U32 R6, R13, R14, RZ ;  /* 0x0000000e0d067225 */ /* 0x000fc800078e00ff */
[----:B------:R-:W-:-:S04]  /*0730*/  IMAD.WIDE.U32 R8, P0, R11, R15, R6 ;  /* 0x0000000f0b087225 */ /* 0x000fc80007800006 */
[----:B------:R-:W-:-:S04]  /*0740*/  IMAD.WIDE.U32 R6, R11, R14, RZ ;  /* 0x0000000e0b067225 */ /* 0x000fc800078e00ff */
[----:B------:R-:W-:Y:S01]  /*0750*/  IMAD.X R11, RZ, RZ, RZ, P0 ;  /* 0x000000ffff0b7224 */ /* 0x000fe200000e06ff */
[----:B------:R-:W-:Y:S01]  /*0760*/  IADD3 RZ, P0, R7, R8, RZ ;  /* 0x0000000807ff7210 */ /* 0x000fe20007f1e0ff */
[----:B------:R-:W-:-:S04]  /*0770*/  IMAD.MOV.U32 R10, RZ, RZ, R9 ;  /* 0x000000ffff0a7224 */ /* 0x000fc800078e0009 */
[----:B------:R-:W-:-:S08]  /*0780*/  IMAD.WIDE.U32.X R6, R13, R15, R10, P0 ;  /* 0x0000000f0d067225 */ /* 0x000fd000000e040a */
.L_x_5:
[-CC-:B------:R-:W-:Y:S01]  /*0790*/  SHF.R.U64 R89, R6, R0.reuse, R7.reuse ;  /* 0x0000000006597219 */ /* 0x180fe20000001207 */
[----:B------:R-:W0:Y:S01]  /*07a0*/  LDC R10, c[0x0][0x618] ;  /* 0x00018600ff0a7b82 */ /* 0x000e220000000800 */
[----:B------:R-:W-:Y:S01]  /*07b0*/  SHF.R.U32.HI R5, RZ, R0, R7 ;  /* 0x00000000ff057219 */ /* 0x000fe20000011607 */
[----:B------:R-:W-:Y:S01]  /*07c0*/  ULDC UR4, c[0x0][0x150] ;  /* 0x0000540000047ab9 */ /* 0x000fe20000000800 */
[----:B------:R-:W-:Y:S02]  /*07d0*/  IADD3 R9, P0, RZ, -R89, RZ ;  /* 0x80000059ff097210 */ /* 0x000fe40007f1e0ff */
[----:B------:R-:W-:-:S03]  /*07e0*/  I2FP.F32.U32 R0, R4 ;  /* 0x0000000400007245 */ /* 0x000fc60000201000 */
[----:B------:R-:W1:Y:S01]  /*07f0*/  LDC.64 R26, c[0x0][0x640] ;  /* 0x00019000ff1a7b82 */ /* 0x000e620000000a00 */
[----:B------:R-:W-:Y:S02]  /*0800*/  IMAD.X R11, RZ, RZ, ~R5, P0 ;  /* 0x000000ffff0b7224 */ /* 0x000fe400000e0e05 */
[----:B------:R-:W-:Y:S01]  /*0810*/  FMUL R0, R0, UR4 ;  /* 0x0000000400007c20 */ /* 0x000fe20008400000 */
[----:B------:R-:W-:Y:S01]  /*0820*/  IMAD.WIDE.U32 R6, R9, R20, R16 ;  /* 0x0000001409067225 */ /* 0x000fe200078e0010 */
[----:B------:R-:W-:-:S03]  /*0830*/  ULDC UR4, c[0x0][0x154] ;  /* 0x0000550000047ab9 */ /* 0x000fc60000000800 */
[----:B------:R-:W-:Y:S01]  /*0840*/  IMAD R8, R11, R20, RZ ;  /* 0x000000140b087224 */ /* 0x000fe200078e02ff */
[----:B------:R-:W2:Y:S01]  /*0850*/  LDC R5, c[0x0][0x144] ;  /* 0x00005100ff057b82 */ /* 0x000ea20000000800 */
[----:B------:R-:W3:Y:S02]  /*0860*/  F2I.U32.TRUNC.NTZ R0, R0 ;  /* 0x0000000000007305 */ /* 0x000ee4000020f000 */
[----:B------:R-:W-:-:S04]  /*0870*/  IMAD R9, R9, R21, R8 ;  /* 0x0000001509097224 */ /* 0x000fc800078e0208 */
[----:B------:R-:W-:Y:S01]  /*0880*/  IMAD.IADD R7, R7, 0x1, R9 ;  /* 0x0000000107077824 */ /* 0x000fe200078e0209 */
[----:B------:R-:W4:Y:S01]  /*0890*/  LDC R12, c[0x0][0x608] ;  /* 0x00018200ff0c7b82 */ /* 0x000f220000000800 */
[----:B------:R-:W-:-:S03]  /*08a0*/  IMAD.MOV.U32 R9, RZ, RZ, -0x1 ;  /* 0xffffffffff097424 */ /* 0x000fc600078e00ff */
[-CC-:B0-----:R-:W-:Y:S02]  /*08b0*/  SHF.R.U64 R20, R6, R10.reuse, R7.reuse ;  /* 0x0000000a06147219 */ /* 0x181fe40000001207 */
[----:B------:R-:W-:Y:S02]  /*08c0*/  I2FP.F32.U32 R6, R3 ;  /* 0x0000000300067245 */ /* 0x000fe40000201000 */
[----:B------:R-:W0:Y:S01]  /*08d0*/  LDC R24, c[0x0][0x658] ;  /* 0x00019600ff187b82 */ /* 0x000e220000000800 */
[----:B-1----:R-:W-:Y:S01]  /*08e0*/  ISETP.NE.U32.AND P0, PT, R26, RZ, PT ;  /* 0x000000ff1a00720c */ /* 0x002fe20003f05070 */
[----:B---3--:R-:W-:Y:S01]  /*08f0*/  IMAD.MOV R8, RZ, RZ, -R0 ;  /* 0x000000ffff087224 */ /* 0x008fe200078e0a00 */
[----:B------:R-:W-:Y:S01]  /*0900*/  SHF.R.U32.HI R7, RZ, R10, R7 ;  /* 0x0000000aff077219 */ /* 0x000fe20000011607 */
[----:B------:R-:W-:Y:S01]  /*0910*/  FMUL R6, R6, UR4 ;  /* 0x0000000406067c20 */ /* 0x000fe20008400000 */
[----:B------:R-:W-:-:S03]  /*0920*/  ISETP.NE.AND.EX P0, PT, R27, RZ, PT, P0 ;  /* 0x000000ff1b00720c */ /* 0x000fc60003f05300 */
[----:B------:R-:W1:Y:S01]  /*0930*/  LDC R14, c[0x0][0x148] ;  /* 0x00005200ff0e7b82 */ /* 0x000e620000000800 */
[----:B--2---:R-:W-:-:S07]  /*0940*/  IMAD R0, R5, R8, R4 ;  /* 0x0000000805007224 */ /* 0x004fce00078e0204 */
[----:B------:R-:W2:Y:S01]  /*0950*/  LDC R22, c[0x0][0x600] ;  /* 0x00018000ff167b82 */ /* 0x000ea20000000800 */
[-CC-:B----4-:R-:W-:Y:S02]  /*0960*/  SHF.R.U64 R28, R20, R12.reuse, R7.reuse ;  /* 0x0000000c141c7219 */ /* 0x190fe40000001207 */
[----:B------:R-:W-:Y:S01]  /*0970*/  SHF.R.U32.HI R5, RZ, R12, R7 ;  /* 0x0000000cff057219 */ /* 0x000fe20000011607 */
[----:B------:R-:W-:Y:S01]  /*0980*/  IMAD.MOV.U32 R7, RZ, RZ, 0x1 ;  /* 0x00000001ff077424 */ /* 0x000fe200078e00ff */
[----:B------:R3:W4:Y:S03]  /*0990*/  F2I.U32.TRUNC.NTZ R12, R6 ;  /* 0x00000006000c7305 */ /* 0x000726000020f000 */
[----:B------:R-:W1:Y:S01]  /*09a0*/  LDC R15, c[0x0][0x648] ;  /* 0x00019200ff0f7b82 */ /* 0x000e620000000800 */
[-C--:B0-----:R-:W-:Y:S02]  /*09b0*/  SHF.L.U32 R4, R9, R24.reuse, RZ ;  /* 0x0000001809047219 */ /* 0x081fe400000006ff */
[----:B------:R-:W-:-:S02]  /*09c0*/  SHF.R.U64 R30, R28, R24, R5 ;  /* 0x000000181c1e7219 */ /* 0x000fc40000001205 */
[----:B------:R-:W-:Y:S02]  /*09d0*/  LOP3.LUT R11, RZ, R4, RZ, 0x33, !PT ;  /* 0x00000004ff0b7212 */ /* 0x000fe400078e33ff */
[-C--:B------:R-:W-:Y:S01]  /*09e0*/  SHF.R.U32.HI R5, RZ, R24.reuse, R5 ;  /* 0x00000018ff057219 */ /* 0x080fe20000011605 */
[----:B------:R-:W0:Y:S01]  /*09f0*/  LDC R21, c[0x0][0x638] ;  /* 0x00018e00ff157b82 */ /* 0x000e220000000800 */
[----:B------:R-:W-:Y:S01]  /*0a00*/  SHF.L.U32 R10, R7, R24, RZ ;  /* 0x00000018070a7219 */ /* 0x000fe200000006ff */
[----:B------:R-:W-:-:S06]  /*0a10*/  IMAD.MOV.U32 R4, RZ, RZ, R30 ;  /* 0x000000ffff047224 */ /* 0x000fcc00078e001e */
[----:B------:R-:W0:Y:S01]  /*0a20*/  LDC R90, c[0x0][0x610] ;  /* 0x00018400ff5a7b82 */ /* 0x000e220000000800 */
[----:B---34-:R-:W-:Y:S05]  /*0a30*/  @!P0 BRA `(.L_x_6) ;  /* 0x0000000000288947 */ /* 0x018fea0003800000 */
[----:B------:R-:W3:Y:S02]  /*0a40*/  LDC R9, c[0x0][0x64c] ;  /* 0x00019300ff097b82 */ /* 0x000ee40000000800 */
[----:B---3--:R-:W-:-:S05]  /*0a50*/  IADD3 R9, P0, R30, R9, RZ ;  /* 0x000000091e097210 */ /* 0x008fca0007f1e0ff */
        /* <DEDUP_REMOVED lines=8> */
.L_x_6:
[----:B-1----:R-:W-:Y:S01]  /*0ae0*/  SHF.R.U64 R4, R4, R15, R5 ;  /* 0x0000000f04047219 */ /* 0x002fe20000001205 */
[----:B--2---:R-:W-:Y:S01]  /*0af0*/  VIADD R5, R22, 0xffffffff ;  /* 0xffffffff16057836 */ /* 0x004fe20000000000 */
[----:B------:R-:W-:Y:S01]  /*0b00*/  LOP3.LUT R11, R28, R11, RZ, 0xc0, !PT ;  /* 0x0000000b1c0b7212 */ /* 0x000fe200078ec0ff */
[----:B------:R-:W-:Y:S02]  /*0b10*/  IMAD.MOV R12, RZ, RZ, -R12 ;  /* 0x000000ffff0c7224 */ /* 0x000fe400078e0a0c */
[----:B------:R-:W-:Y:S01]  /*0b20*/  IMAD.MOV R6, RZ, RZ, -R4 ;  /* 0x000000ffff067224 */ /* 0x000fe200078e0a04 */
[----:B------:R-:W-:Y:S01]  /*0b30*/  LOP3.LUT R5, R20, R5, RZ, 0xc0, !PT ;  /* 0x0000000514057212 */ /* 0x000fe200078ec0ff */
[----:B------:R-:W-:Y:S02]  /*0b40*/  @P3 IMAD R0, R14, R12, R3 ;  /* 0x0000000c0e003224 */ /* 0x000fe400078e0203 */
[----:B------:R-:W-:Y:S02]  /*0b50*/  IMAD R11, R10, R4, R11 ;  /* 0x000000040a0b7224 */ /* 0x000fe400078e020b */
[----:B0-----:R-:W-:-:S02]  /*0b60*/  IMAD R3, R6, R21, R30 ;  /* 0x0000001506037224 */ /* 0x001fc400078e021e */
[----:B------:R-:W-:Y:S02]  /*0b70*/  IMAD R90, R11, R90, R0 ;  /* 0x0000005a0b5a7224 */ /* 0x000fe400078e0200 */
[----:B------:R-:W-:Y:S02]  /*0b80*/  IMAD R3, R3, R22, R5 ;  /* 0x0000001603037224 */ /* 0x000fe400078e0205 */
[----:B------:R-:W-:-:S03]  /*0b90*/  IMAD.MOV.U32 R0, RZ, RZ, 0x1 ;  /* 0x00000001ff007424 */ /* 0x000fc600078e00ff */
[----:B------:R-:W-:Y:S02]  /*0ba0*/  SEL R91, R3, R90, !P3 ;  /* 0x0000005a035b7207 */ /* 0x000fe40005800000 */
[----:B------:R-:W-:-:S07]  /*0bb0*/  SEL R90, R90, R3, !P3 ;  /* 0x000000035a5a7207 */ /* 0x000fce0005800000 */
.L_x_4:
[----:B------:R-:W-:-:S08]  /*0bc0*/  NOP ;  /* 0x0000000000007918 */ /* 0x000fd00000000000 */
[----:B------:R-:W0:Y:S02]  /*0bd0*/  USETMAXREG.TRY_ALLOC.CTAPOOL UP0, 0xe8 ;  /* 0x000000e8000079c8 */ /* 0x000e240008000600 */
[----:B0-----:R-:W-:-:S13]  /*0be0*/  PLOP3.LUT P0, PT, PT, PT, UP0, 0x80, 0x0 ;  /* 0x000000000000781c */ /* 0x001fda0003f0f008 */
[----:B------:R-:W-:Y:S05]  /*0bf0*/  @!P0 BRA `(.L_x_4) ;  /* 0xfffffffc00f08947 */ /* 0x000fea000383ffff */
[----:B------:R-:W-:Y:S01]  /*0c00*/  ULDC.64 UR4, c[0x0][0x598] ;  /* 0x0001660000047ab9 */ /* 0x000fe20000000a00 */
[----:B------:R-:W-:Y:S01]  /*0c10*/  ULDC.64 UR36, c[0x0][0x208] ;  /* 0x0000820000247ab9 */ /* 0x000fe20000000a00 */
[----:B------:R-:W-:-:S04]  /*0c20*/  ISETP.NE.U32.AND P0, PT, RZ, UR4, PT ;  /* 0x00000004ff007c0c */ /* 0x000fc8000bf05070 */
[----:B------:R-:W-:-:S13]  /*0c30*/  ISETP.NE.AND.EX P0, PT, RZ, UR5, PT, P0 ;  /* 0x00000005ff007c0c */ /* 0x000fda000bf05300 */
[----:B------:R-:W-:Y:S05]  /*0c40*/  @!P0 BRA `(.L_x_7) ;  /* 0x00000000001c8947 */ /* 0x000fea0003800000 */
[----:B------:R-:W0:Y:S02]  /*0c50*/  LDC.64 R4, c[0x0][0x598] ;  /* 0x00016600ff047b82 */ /* 0x000e240000000a00 */
[----:B0-----:R-:W2:Y:S02]  /*0c60*/  LDG.E.64 R4, desc[UR36][R4.64] ;  /* 0x0000002404047981 */ /* 0x001ea4000c1e1b00 */
[----:B--2---:R-:W-:-:S04]  /*0c70*/  ISETP.NE.U32.AND P0, PT, R4, RZ, PT ;  /* 0x000000ff0400720c */ /* 0x004fc80003f05070 */
[----:B------:R-:W-:-:S13]  /*0c80*/  ISETP.NE.AND.EX P0, PT, R5, RZ, PT, P0 ;  /* 0x000000ff0500720c */ /* 0x000fda0003f05300 */
[----:B------:R-:W-:Y:S05]  /*0c90*/  @!P0 BRA `(.L_x_7) ;  /* 0x0000000000088947 */ /* 0x000fea0003800000 */
[----:B------:R0:W5:Y:S01]  /*0ca0*/  LD.E R22, desc[UR36][R4.64] ;  /* 0x0000002404167980 */ /* 0x000162000c101900 */
[----:B------:R-:W-:Y:S05]  /*0cb0*/  BRA `(.L_x_8) ;  /* 0x0000000000247947 */ /* 0x000fea0003800000 */
.L_x_7:
[----:B------:R-:W-:Y:S02]  /*0cc0*/  ULDC.64 UR4, c[0x0][0x588] ;  /* 0x0001620000047ab9 */ /* 0x000fe40000000a00 */
[----:B------:R-:W-:-:S04]  /*0cd0*/  ISETP.NE.U32.AND P0, PT, RZ, UR4, PT ;  /* 0x00000004ff007c0c */ /* 0x000fc8000bf05070 */
[----:B------:R-:W-:-:S13]  /*0ce0*/  ISETP.NE.AND.EX P0, PT, RZ, UR5, PT, P0 ;  /* 0x00000005ff007c0c */ /* 0x000fda000bf05300 */
[----:B------:R-:W-:Y:S05]  /*0cf0*/  @!P0 BRA `(.L_x_9) ;  /* 0x00000000000c8947 */ /* 0x000fea0003800000 */
[----:B------:R-:W0:Y:S02]  /*0d00*/  LDC.64 R22, c[0x0][0x588] ;  /* 0x00016200ff167b82 */ /* 0x000e240000000a00 */
[----:B0-----:R1:W5:Y:S01]  /*0d10*/  LDG.E R22, desc[UR36][R22.64] ;  /* 0x0000002416167981 */ /* 0x001362000c1e1900 */
[----:B------:R-:W-:Y:S05]  /*0d20*/  BRA `(.L_x_8) ;  /* 0x0000000000087947 */ /* 0x000fea0003800000 */
.L_x_9:
[----:B------:R-:W-:Y:S02]  /*0d30*/  ULDC UR4, c[0x0][0x580] ;  /* 0x0001600000047ab9 */ /* 0x000fe40000000800 */
[----:B------:R-:W-:-:S07]  /*0d40*/  IMAD.U32 R22, RZ, RZ, UR4 ;  /* 0x00000004ff167e24 */ /* 0x000fce000f8e00ff */
.L_x_8:
[----:B------:R-:W-:Y:S02]  /*0d50*/  ULDC.64 UR4, c[0x0][0x5a0] ;  /* 0x0001680000047ab9 */ /* 0x000fe40000000a00 */
[----:B------:R-:W-:-:S04]  /*0d60*/  ISETP.NE.U32.AND P0, PT, RZ, UR4, PT ;  /* 0x00000004ff007c0c */ /* 0x000fc8000bf05070 */
[----:B------:R-:W-:-:S13]  /*0d70*/  ISETP.NE.AND.EX P0, PT, RZ, UR5, PT, P0 ;  /* 0x00000005ff007c0c */ /* 0x000fda000bf05300 */
[----:B------:R-:W-:Y:S05]  /*0d80*/  @!P0 BRA `(.L_x_10) ;  /* 0x00000000001c8947 */ /* 0x000fea0003800000 */
[----:B0-----:R-:W0:Y:S02]  /*0d90*/  LDC.64 R4, c[0x0][0x5a0] ;  /* 0x00016800ff047b82 */ /* 0x001e240000000a00 */
[----:B0-----:R-:W2:Y:S02]  /*0da0*/  LDG.E.64 R4, desc[UR36][R4.64] ;  /* 0x0000002404047981 */ /* 0x001ea4000c1e1b00 */
[----:B--2---:R-:W-:-:S04]  /*0db0*/  ISETP.NE.U32.AND P0, PT, R4, RZ, PT ;  /* 0x000000ff0400720c */ /* 0x004fc80003f05070 */
[----:B------:R-:W-:-:S13]  /*0dc0*/  ISETP.NE.AND.EX P0, PT, R5, RZ, PT, P0 ;  /* 0x000000ff0500720c */ /* 0x000fda0003f05300 */
[----:B------:R-:W-:Y:S05]  /*0dd0*/  @!P0 BRA `(.L_x_10) ;  /* 0x0000000000088947 */ /* 0x000fea0003800000 */
[----:B-1----:R0:W5:Y:S01]  /*0de0*/  LD.E R23, desc[UR36][R4.64] ;  /* 0x0000002404177980 */ /* 0x002162000c101900 */
[----:B------:R-:W-:Y:S05]  /*0df0*/  BRA `(.L_x_11) ;  /* 0x0000000000247947 */ /* 0x000fea0003800000 */
.L_x_10:
[----:B------:R-:W-:Y:S02]  /*0e00*/  ULDC.64 UR4, c[0x0][0x590] ;  /* 0x0001640000047ab9 */ /* 0x000fe40000000a00 */
[----:B------:R-:W-:-:S04]  /*0e10*/  ISETP.NE.U32.AND P0, PT, RZ, UR4, PT ;  /* 0x00000004ff007c0c */ /* 0x000fc8000bf05070 */
[----:B------:R-:W-:-:S13]  /*0e20*/  ISETP.NE.AND.EX P0, PT, RZ, UR5, PT, P0 ;  /* 0x00000005ff007c0c */ /* 0x000fda000bf05300 */
[----:B------:R-:W-:Y:S05]  /*0e30*/  @!P0 BRA `(.L_x_12) ;  /* 0x00000000000c8947 */ /* 0x000fea0003800000 */
[----:B0-----:R-:W1:Y:S02]  /*0e40*/  LDC.64 R4, c[0x0][0x590] ;  /* 0x00016400ff047b82 */ /* 0x001e640000000a00 */
[----:B-1----:R1:W5:Y:S01]  /*0e50*/  LDG.E R23, desc[UR36][R4.64] ;  /* 0x0000002404177981 */ /* 0x002362000c1e1900 */
[----:B------:R-:W-:Y:S05]  /*0e60*/  BRA `(.L_x_11) ;  /* 0x0000000000087947 */ /* 0x000fea0003800000 */
.L_x_12:
[----:B------:R-:W-:Y:S02]  /*0e70*/  ULDC UR4, c[0x0][0x584] ;  /* 0x0001610000047ab9 */ /* 0x000fe40000000800 */
[----:B-1----:R-:W-:-:S07]  /*0e80*/  IMAD.U32 R23, RZ, RZ, UR4 ;  /* 0x00000004ff177e24 */ /* 0x002fce000f8e00ff */
.L_x_11:
[----:B------:R-:W-:-:S13]  /*0e90*/  LOP3.LUT P0, RZ, R0, 0xff, RZ, 0xc0, !PT ;  /* 0x000000ff00ff7812 */ /* 0x000fda000780c0ff */
[----:B------:R-:W-:Y:S05]  /*0ea0*/  @!P0 EXIT ;  /* 0x000000000000894d */ /* 0x000fea0003800000 */
[----:B------:R-:W-:Y:S01]  /*0eb0*/  ULDC UR4, c[0x0][0x28c] ;  /* 0x0000a30000047ab9 */ /* 0x000fe20000000800 */
[----:B------:R-:W-:Y:S01]  /*0ec0*/  UMOV UR38, URZ ;  /* 0x0000003f00267c82 */ /* 0x000fe20008000000 */
[----:B------:R-:W-:Y:S01]  /*0ed0*/  UIADD3 UR4, UR4, 0x7f, URZ ;  /* 0x0000007f04047890 */ /* 0x000fe2000fffe03f */
[----:B------:R-:W-:-:S03]  /*0ee0*/  UMOV UR39, URZ ;  /* 0x0000003f00277c82 */ /* 0x000fc60008000000 */
[----:B------:R-:W-:-:S04]  /*0ef0*/  USHF.R.S32.HI UR5, URZ, 0x1f, UR4 ;  /* 0x0000001f3f057899 */ /* 0x000fc80008011404 */
[----:B------:R-:W-:-:S04]  /*0f00*/  ULEA.HI UR5, UR5, UR4, URZ, 0x7 ;  /* 0x0000000405057291 */ /* 0x000fc8000f8f383f */
[----:B------:R-:W-:-:S12]  /*0f10*/  USHF.R.S32.HI UR40, URZ, 0x7, UR5 ;  /* 0x000000073f287899 */ /* 0x000fd80008011405 */
.L_x_162:
[----:B------:R-:W-:Y:S01]  /*0f20*/  LOP3.LUT R0, R18, 0x80, RZ, 0xc0, !PT ;  /* 0x0000008012007812 */ /* 0x000fe200078ec0ff */
[----:B------:R-:W2:Y:S01]  /*0f30*/  S2UR UR7, SR_CgaCtaId ;  /* 0x00000000000779c3 */ /* 0x000ea20000008800 */
[----:B------:R-:W-:Y:S02]  /*0f40*/  UMOV UR6, 0x400 ;  /* 0x0000040000067882 */ /* 0x000fe40000000000 */
[----:B------:R-:W-:-:S06]  /*0f50*/  SHF.R.U32.HI R0, RZ, 0x7, R0 ;  /* 0x00000007ff007819 */ /* 0x000fcc0000011600 */
[----:B---3--:R-:W3:Y:S01]  /*0f60*/  SHFL.IDX PT, R0, R0, RZ, 0x1f ;  /* 0x00001fff00007589 */ /* 0x008ee200000e0000 */
[----:B--2---:R-:W-:Y:S01]  /*0f70*/  ULEA UR6, UR7, UR6, 0x18 ;  /* 0x0000000607067291 */ /* 0x004fe2000f8ec03f */
[----:B---3--:R-:W-:-:S13]  /*0f80*/  R2UR UR4, R0 ;  /* 0x00000000000472ca */ /* 0x008fda00000e0000 */
[----:B------:R-:W-:-:S04]  /*0f90*/  ULEA.HI UR5, UR4, UR4, URZ, 0x1 ;  /* 0x0000000404057291 */ /* 0x000fc8000f8f083f */
[----:B------:R-:W-:-:S04]  /*0fa0*/  ULOP3.LUT UR5, UR5, 0x7fffe, URZ, 0xc0, !UPT ;  /* 0x0007fffe05057892 */ /* 0x000fc8000f8ec03f */
[----:B------:R-:W-:-:S03]  /*0fb0*/  UIADD3 UR5, UR4, -UR5, URZ ;  /* 0x8000000504057290 */ /* 0x000fc6000fffe03f */
[----:B------:R-:W-:Y:S01]  /*0fc0*/  ULDC UR4, c[0x0][0x28c] ;  /* 0x0000a30000047ab9 */ /* 0x000fe20000000800 */
[----:B------:R-:W-:Y:S01]  /*0fd0*/  ULEA UR5, UR5, UR6, 0xd ;  /* 0x0000000605057291 */ /* 0x000fe2000f8e683f */
[----:B------:R-:W-:-:S03]  /*0fe0*/  ISETP.LT.AND P0, PT, RZ, UR4, PT ;  /* 0x00000004ff007c0c */ /* 0x000fc6000bf01270 */
[----:B------:R-:W-:-:S04]  /*0ff0*/  UIADD3 UR5, UR5, 0x100, URZ ;  /* 0x0000010005057890 */ /* 0x000fc8000fffe03f */
[----:B------:R-:W-:-:S04]  /*1000*/  USHF.R.U32.HI UR5, URZ, 0x4, UR5 ;  /* 0x000000043f057899 */ /* 0x000fc80008011605 */
[----:B------:R-:W-:-:S04]  /*1010*/  ULOP3.LUT UR5, UR5, 0x3fff, URZ, 0xc0, !UPT ;  /* 0x00003fff05057892 */ /* 0x000fc8000f8ec03f */
[----:B------:R-:W-:Y:S01]  /*1020*/  ULOP3.LUT UR41, UR5, 0x10000, URZ, 0xfc, !UPT ;  /* 0x0001000005297892 */ /* 0x000fe2000f8efc3f */
[----:B01--4-:R-:W-:Y:S11]  /*1030*/  @P0 BRA `(.L_x_13) ;  /* 0x0000000000400947 */ /* 0x013ff60003800000 */
[----:B------:R-:W-:Y:S01]  /*1040*/  MOV R0, 0x0 ;  /* 0x0000000000007802 */ /* 0x000fe20000000f00 */
[----:B------:R-:W-:Y:S01]  /*1050*/  ULDC.64 UR4, c[0x4][0x68] ;  /* 0x01001a0000047ab9 */ /* 0x000fe20000000a00 */
[----:B------:R-:W-:Y:S01]  /*1060*/  ULDC.64 UR6, c[0x4][0x8] ;  /* 0x0100020000067ab9 */ /* 0x000fe20000000a00 */
[----:B01----:R-:W-:Y:S01]  /*1070*/  IMAD.U32 R4, RZ, RZ, UR4 ;  /* 0x00000004ff047e24 */ /* 0x003fe2000f8e00ff */
[----:B------:R0:W1:Y:S01]  /*1080*/  LDC.64 R14, c[0x4][R0] ;  /* 0x01000000000e7b82 */ /* 0x0000620000000a00 */
[----:B------:R-:W-:Y:S01]  /*1090*/  IMAD.U32 R5, RZ, RZ, UR5 ;  /* 0x00000005ff057e24 */ /* 0x000fe2000f8e00ff */
[----:B------:R-:W-:Y:S01]  /*10a0*/  ULDC.64 UR4, c[0x4][0x70] ;  /* 0x01001c0000047ab9 */ /* 0x000fe20000000a00 */
[----:B------:R-:W-:Y:S02]  /*10b0*/  IMAD.U32 R10, RZ, RZ, UR6 ;  /* 0x00000006ff0a7e24 */ /* 0x000fe4000f8e00ff */
[----:B------:R-:W-:Y:S02]  /*10c0*/  IMAD.U32 R6, RZ, RZ, UR4 ;  /* 0x00000004ff067e24 */ /* 0x000fe4000f8e00ff */
[----:B------:R-:W-:-:S02]  /*10d0*/  IMAD.U32 R7, RZ, RZ, UR5 ;  /* 0x00000005ff077e24 */ /* 0x000fc4000f8e00ff */
[----:B------:R-:W-:Y:S02]  /*10e0*/  IMAD.U32 R11, RZ, RZ, UR7 ;  /* 0x00000007ff0b7e24 */ /* 0x000fe4000f8e00ff */
[----:B------:R-:W-:Y:S02]  /*10f0*/  IMAD.MOV.U32 R8, RZ, RZ, 0x1e1 ;  /* 0x000001e1ff087424 */ /* 0x000fe400078e00ff */
[----:B------:R-:W-:Y:S02]  /*1100*/  IMAD.MOV.U32 R12, RZ, RZ, 0x1 ;  /* 0x00000001ff0c7424 */ /* 0x000fe400078e00ff */
[----:B0-----:R-:W-:-:S07]  /*1110*/  IMAD.MOV.U32 R13, RZ, RZ, RZ ;  /* 0x000000ffff0d7224 */ /* 0x001fce00078e00ff */
[----:B------:R-:W-:-:S07]  /*1120*/  LEPC R20, `(.L_x_13) ;  /* 0x000000001014794e */ /* 0x000fce0000000000 */
[----:B-1---5:R-:W-:Y:S05]  /*1130*/  CALL.ABS.NOINC R14 ;  /* 0x000000000e007343 */ /* 0x022fea0003c00000 */
.L_x_13:
[----:B------:R-:W-:-:S04]  /*1140*/  LOP3.LUT R0, R19, 0x1, RZ, 0xfc, !PT ;  /* 0x0000000113007812 */ /* 0x000fc800078efcff */
[----:B------:R-:W-:-:S13]  /*1150*/  ISETP.NE.AND P0, PT, R0, 0x3, PT ;  /* 0x000000030000780c */ /* 0x000fda0003f05270 */
[----:B------:R-:W-:Y:S05]  /*1160*/  @!P0 BRA `(.L_x_14) ;  /* 0x0000000000048947 */ /* 0x000fea0003800000 */
[----:B------:R-:W-:Y:S01]  /*1170*/  BPT.TRAP 0x1 ;  /* 0x000000040000795c */ /* 0x000fe20000300000 */
.L_x_14:
[----:B------:R-:W2:Y:S01]  /*1180*/  S2UR UR5, SR_CgaCtaId ;  /* 0x00000000000579c3 */ /* 0x000ea20000008800 */
[----:B------:R-:W-:Y:S01]  /*1190*/  UMOV UR4, 0x400 ;  /* 0x0000040000047882 */ /* 0x000fe20000000000 */
[----:B------:R-:W-:Y:S02]  /*11a0*/  IMAD.U32 R0, RZ, RZ, UR38 ;  /* 0x00000026ff007e24 */ /* 0x000fe4000f8e00ff */
[----:B------:R-:W-:-:S03]  /*11b0*/  IMAD.U32 R3, RZ, RZ, UR39 ;  /* 0x00000027ff037e24 */ /* 0x000fc6000f8e00ff */
[----:B------:R-:W-:Y:S01]  /*11c0*/  SHF.L.U32 R0, R0, 0x1f, RZ ;  /* 0x0000001f00007819 */ /* 0x000fe200000006ff */
[----:B--2---:R-:W-:-:S06]  /*11d0*/  ULEA UR4, UR5, UR4, 0x18 ;  /* 0x0000000405047291 */ /* 0x004fcc000f8ec03f */
[----:B------:R-:W-:-:S04]  /*11e0*/  IMAD.U32 R6, RZ, RZ, UR4 ;  /* 0x00000004ff067e24 */ /* 0x000fc8000f8e00ff */
[----:B------:R-:W-:-:S04]  /*11f0*/  IMAD R3, R3, 0x8, R6 ;  /* 0x0000000803037824 */ /* 0x000fc800078e0206 */
[----:B------:R2:W3:Y:S01]  /*1200*/  SYNCS.PHASECHK.TRANS64.TRYWAIT P1, [R3+URZ], R0 ;  /* 0x00000000030075a7 */ /* 0x0004e2000802017f */
[----:B------:R-:W-:Y:S05]  /*1210*/  @!P0 BRA `(.L_x_15) ;  /* 0x0000000000048947 */ /* 0x000fea0003800000 */
[----:B------:R-:W-:Y:S01]  /*1220*/  BPT.TRAP 0x1 ;  /* 0x000000040000795c */ /* 0x000fe20000300000 */
.L_x_15:
[----:B---3--:R-:W-:Y:S05]  /*1230*/  @P1 BRA `(.L_x_16) ;  /* 0x0000000000081947 */ /* 0x008fea0003800000 */
[----:B------:R-:W3:Y:S02]  /*1240*/  SYNCS.PHASECHK.TRANS64.TRYWAIT P1, [R3+URZ], R0 ;  /* 0x00000000030075a7 */ /* 0x000ee4000802017f */
[----:B---3--:R-:W-:Y:S05]  /*1250*/  @!P1 BRA `(.L_x_17) ;  /* 0x0000005c00ac9947 */ /* 0x008fea0003800000 */
.L_x_16:
[----:B------:R-:W-:-:S04]  /*1260*/  UISETP.LT.AND UP0, UPT, UR40, 0x1, UPT ;  /* 0x000000012800788c */ /* 0x000fc8000bf01270 */
[----:B------:R-:W-:-:S06]  /*1270*/  USEL UR4, UR40, 0x1, UP0 ;  /* 0x0000000128047887 */ /* 0x000fcc0008000000 */
[----:B--23--:R-:W-:Y:S01]  /*1280*/  IMAD.U32 R0, RZ, RZ, UR4 ;  /* 0x00000004ff007e24 */ /* 0x00cfe2000f8e00ff */
[----:B------:R-:W-:Y:S05]  /*1290*/  WARPSYNC.ALL ;  /* 0x0000000000007948 */ /* 0x000fea0003800000 */
[----:B------:R-:W-:-:S04]  /*12a0*/  IADD3 R0, -R0, UR40, RZ ;  /* 0x0000002800007c10 */ /* 0x000fc8000fffe1ff */
[----:B------:R-:W-:Y:S02]  /*12b0*/  ISETP.GE.AND P1, PT, R0, 0x1, PT ;  /* 0x000000010000780c */ /* 0x000fe40003f26270 */
[----:B------:R-:W-:Y:S01]  /*12c0*/  R2UR UR4, R6 ;  /* 0x00000000060472ca */ /* 0x000fe200000e0000 */
[----:B------:R-:W-:Y:S01]  /*12d0*/  ULEA UR6, UR39, UR41, 0xb ;  /* 0x0000002927067291 */ /* 0x000fe2000f8e583f */
[----:B------:R-:W-:Y:S01]  /*12e0*/  WARPGROUP.ARRIVE ;  /* 0x00000000000079c5 */ /* 0x000fe20000000000 */
[----:B------:R-:W-:Y:S01]  /*12f0*/  UMOV UR9, 0x40000040 ;  /* 0x4000004000097882 */ /* 0x000fe20000000000 */
[----:B------:R-:W-:Y:S01]  /*1300*/  UMOV UR11, 0x40000040 ;  /* 0x40000040000b7882 */ /* 0x000fe20000000000 */
[----:B------:R-:W-:-:S03]  /*1310*/  UIADD3 UR7, UR6, 0x400, URZ ;  /* 0x0000040006077890 */ /* 0x000fc6000fffe03f */
[----:B------:R-:W-:-:S05]  /*1320*/  UMOV UR8, UR6 ;  /* 0x0000000600087c82 */ /* 0x000fca0008000000 */
[----:B------:R-:W-:-:S04]  /*1330*/  UIADD3 UR4, UR4, 0x20100, URZ ;  /* 0x0002010004047890 */ /* 0x000fc8000fffe03f */
[----:B------:R-:W-:-:S04]  /*1340*/  USHF.R.U32.HI UR4, URZ, 0x4, UR4 ;  /* 0x000000043f047899 */ /* 0x000fc80008011604 */
[----:B------:R-:W-:-:S04]  /*1350*/  ULOP3.LUT UR4, UR4, 0x3fff, URZ, 0xc0, !UPT ;  /* 0x00003fff04047892 */ /* 0x000fc8000f8ec03f */
[----:B------:R-:W-:-:S04]  /*1360*/  ULOP3.LUT UR4, UR4, 0x10000, URZ, 0xfc, !UPT ;  /* 0x0001000004047892 */ /* 0x000fc8000f8efc3f */
[----:B------:R-:W-:-:S07]  /*1370*/  ULEA UR5, UR39, UR4, 0x9 ;  /* 0x0000000427057291 */ /* 0x000fce000f8e483f */
[----:B------:R-:W-:Y:S02]  /*1380*/  UMOV UR10, UR5 ;  /* 0x00000005000a7c82 */ /* 0x000fe40008000000 */
[----:B------:R-:W-:Y:S01]  /*1390*/  IGMMA.64x64x32.S8.S8 R56, gdesc[UR8], RZ, !UPT, gsb0 ;  /* 0x01e00000083879f1 */ /* 0x000fe2000c0410ff */
[----:B------:R-:W-:Y:S01]  /*13a0*/  UMOV UR8, UR7 ;  /* 0x0000000700087c82 */ /* 0x000fe20008000000 */
[----:B------:R-:W-:Y:S01]  /*13b0*/  UMOV UR9, 0x40000040 ;  /* 0x4000004000097882 */ /* 0x000fe20000000000 */
[----:B------:R-:W-:Y:S01]  /*13c0*/  UIADD3 UR7, UR6, 0x402, URZ ;  /* 0x0000040206077890 */ /* 0x000fe2000fffe03f */
[----:B------:R-:W-:Y:S02]  /*13d0*/  WARPGROUP.DEPBAR.LE gsb0, 0x0 ;  /* 0x00008000000079c5 */ /* 0x000fe40000010000 */
[----:B------:R-:W-:-:S06]  /*13e0*/  WARPGROUP.ARRIVE ;  /* 0x00000000000079c5 */ /* 0x000fcc0000000000 */
[----:B------:R-:W-:Y:S01]  /*13f0*/  IGMMA.64x64x32.S8.S8 R24, gdesc[UR8], RZ, !UPT, gsb0 ;  /* 0x01e00000081879f1 */ /* 0x000fe2000c0410ff */
[----:B------:R-:W-:Y:S02]  /*1400*/  UIADD3 UR8, UR6, 0x2, URZ ;  /* 0x0000000206087890 */ /* 0x000fe4000fffe03f */
[----:B------:R-:W-:Y:S01]  /*1410*/  UIADD3 UR10, UR5, 0x2, URZ ;  /* 0x00000002050a7890 */ /* 0x000fe2000fffe03f */
[----:B------:R-:W-:Y:S01]  /*1420*/  UMOV UR9, 0x40000040 ;  /* 0x4000004000097882 */ /* 0x000fe20000000000 */
[----:B------:R-:W-:Y:S01]  /*1430*/  UMOV UR11, 0x40000040 ;  /* 0x40000040000b7882 */ /* 0x000fe20000000000 */
[----:B------:R-:W-:Y:S02]  /*1440*/  WARPGROUP.DEPBAR.LE gsb0, 0x0 ;  /* 0x00008000000079c5 */ /* 0x000fe40000010000 */
[----:B------:R-:W-:-:S06]  /*1450*/  WARPGROUP.ARRIVE ;  /* 0x00000000000079c5 */ /* 0x000fcc0000000000 */
[----:B------:R-:W-:Y:S01]  /*1460*/  IGMMA.64x64x32.S8.S8 R56, gdesc[UR8], R56, gsb0 ;  /* 0x01e00000083879f1 */ /* 0x000fe20008041038 */
[----:B------:R-:W-:Y:S01]  /*1470*/  UMOV UR8, UR7 ;  /* 0x0000000700087c82 */ /* 0x000fe20008000000 */
[----:B------:R-:W-:Y:S01]  /*1480*/  UMOV UR9, 0x40000040 ;  /* 0x4000004000097882 */ /* 0x000fe20000000000 */
[----:B------:R-:W-:Y:S01]  /*1490*/  UIADD3 UR7, UR6, 0x404, URZ ;  /* 0x0000040406077890 */ /* 0x000fe2000fffe03f */
[----:B------:R-:W-:Y:S02]  /*14a0*/  WARPGROUP.DEPBAR.LE gsb0, 0x0 ;  /* 0x00008000000079c5 */ /* 0x000fe40000010000 */
[----:B------:R-:W-:-:S06]  /*14b0*/  WARPGROUP.ARRIVE ;  /* 0x00000000000079c5 */ /* 0x000fcc0000000000 */
[----:B------:R-:W-:Y:S01]  /*14c0*/  IGMMA.64x64x32.S8.S8 R24, gdesc[UR8], R24, gsb0 ;  /* 0x01e00000081879f1 */ /* 0x000fe20008041018 */
        /* <DEDUP_REMOVED lines=9> */
[----:B------:R-:W-:Y:S02]  /*1560*/  WARPGROUP.DEPBAR.LE gsb0, 0x0 ;  /* 0x00008000000079c5 */ /* 0x000fe40000010000 */
[----:B------:R-:W-:-:S06]  /*1570*/  WARPGROUP.ARRIVE ;  /* 0x00000000000079c5 */ /* 0x000fcc0000000000 */
[----:B------:R-:W-:Y:S01]  /*1580*/  IGMMA.64x64x32.S8.S8 R24, gdesc[UR8], R24, gsb0 ;  /* 0x01e00000081879f1 */ /* 0x000fe20008041018 */
[----:B------:R-:W-:Y:S02]  /*1590*/  UIADD3 UR8, UR6, 0x6, URZ ;  /* 0x0000000606087890 */ /* 0x000fe4000fffe03f */
[----:B------:R-:W-:Y:S01]  /*15a0*/  UIADD3 UR10, UR5, 0x6, URZ ;  /* 0x00000006050a7890 */ /* 0x000fe2000fffe03f */
[----:B------:R-:W-:Y:S01]  /*15b0*/  UMOV UR9, 0x40000040 ;  /* 0x4000004000097882 */ /* 0x000fe20000000000 */
[----:B------:R-:W-:Y:S01]  /*15c0*/  UMOV UR11, 0x40000040 ;  /* 0x40000040000b7882 */ /* 0x000fe20000000000 */
[----:B------:R-:W-:Y:S01]  /*15d0*/  UIADD3 UR6, UR6, 0x406, URZ ;  /* 0x0000040606067890 */ /* 0x000fe2000fffe03f */
[----:B------:R-:W-:Y:S02]  /*15e0*/  WARPGROUP.DEPBAR.LE gsb0, 0x0 ;  /* 0x00008000000079c5 */ /* 0x000fe40000010000 */
[----:B------:R-:W-:-:S06]  /*15f0*/  WARPGROUP.ARRIVE ;  /* 0x00000000000079c5 */ /* 0x000fcc0000000000 */
[----:B------:R-:W-:Y:S01]  /*1600*/  IGMMA.64x64x32.S8.S8 R56, gdesc[UR8], R56, gsb0 ;  /* 0x01e00000083879f1 */ /* 0x000fe20008041038 */
[----:B------:R-:W-:Y:S01]  /*1610*/  UMOV UR8, UR6 ;  /* 0x0000000600087c82 */ /* 0x000fe20008000000 */
[----:B------:R-:W-:Y:S01]  /*1620*/  UMOV UR9, 0x40000040 ;  /* 0x4000004000097882 */ /* 0x000fe20000000000 */
[----:B------:R-:W-:Y:S02]  /*1630*/  WARPGROUP.DEPBAR.LE gsb0, 0x0 ;  /* 0x00008000000079c5 */ /* 0x000fe40000010000 */
[----:B------:R-:W-:-:S06]  /*1640*/  WARPGROUP.ARRIVE ;  /* 0x00000000000079c5 */ /* 0x000fcc0000000000 */
[----:B------:R-:W-:Y:S03]  /*1650*/  IGMMA.64x64x32.S8.S8 R24, gdesc[UR8], R24, gsb0 ;  /* 0x01e00000081879f1 */ /* 0x000fe60008041018 */
[----:B------:R-:W-:Y:S02]  /*1660*/  WARPGROUP.DEPBAR.LE gsb0, 0x0 ;  /* 0x00008000000079c5 */ /* 0x000fe40000010000 */
[----:B------:R-:W-:Y:S05]  /*1670*/  @!P1 BRA `(.L_x_18) ;  /* 0x0000000400809947 */ /* 0x000fea0003800000 */
[----:B------:R-:W-:Y:S02]  /*1680*/  UIADD3 UR5, UR39, 0x1, URZ ;  /* 0x0000000127057890 */ /* 0x000fe4000fffe03f */
[----:B------:R-:W-:Y:S02]  /*1690*/  IMAD.U32 R3, RZ, RZ, UR39 ;  /* 0x00000027ff037e24 */ /* 0x000fe4000f8e00ff */
[----:B------:R-:W-:-:S04]  /*16a0*/  UISETP.NE.AND UP0, UPT, UR5, 0x4, UPT ;  /* 0x000000040500788c */ /* 0x000fc8000bf05270 */
[----:B------:R-:W-:Y:S02]  /*16b0*/  USEL UR6, URZ, 0x1, UP0 ;  /* 0x000000013f067887 */ /* 0x000fe40008000000 */
[----:B------:R-:W-:Y:S02]  /*16c0*/  USEL UR5, UR5, URZ, UP0 ;  /* 0x0000003f05057287 */ /* 0x000fe40008000000 */
[----:B------:R-:W-:-:S06]  /*16d0*/  ULOP3.LUT UR6, UR38, UR6, URZ, 0x3c, !UPT ;  /* 0x0000000626067292 */ /* 0x000fcc000f8e3c3f */
[----:B------:R-:W-:-:S07]  /*16e0*/  IMAD.U32 R7, RZ, RZ, UR6 ;  /* 0x00000006ff077e24 */ /* 0x000fce000f8e00ff */
.L_x_25:
[----:B------:R-:W-:Y:S05]  /*16f0*/  @!P0 BRA `(.L_x_19) ;  /* 0x0000000000048947 */ /* 0x000fea0003800000 */
[----:B------:R-:W-:Y:S01]  /*1700*/  BPT.TRAP 0x1 ;  /* 0x000000040000795c */ /* 0x000fe20000300000 */
.L_x_19:
[----:B------:R-:W2:Y:S01]  /*1710*/  S2UR UR7, SR_CgaCtaId ;  /* 0x00000000000779c3 */ /* 0x000ea20000008800 */
[----:B------:R-:W-:Y:S01]  /*1720*/  UMOV UR6, 0x400 ;  /* 0x0000040000067882 */ /* 0x000fe20000000000 */
[----:B01----:R-:W-:Y:S01]  /*1730*/  IMAD.U32 R5, RZ, RZ, UR5 ;  /* 0x00000005ff057e24 */ /* 0x003fe2000f8e00ff */
[----:B------:R-:W-:Y:S01]  /*1740*/  SHF.L.U32 R4, R7, 0x1f, RZ ;  /* 0x0000001f07047819 */ /* 0x000fe200000006ff */
[----:B--2---:R-:W-:-:S06]  /*1750*/  ULEA UR6, UR7, UR6, 0x18 ;  /* 0x0000000607067291 */ /* 0x004fcc000f8ec03f */
[----:B------:R-:W-:-:S04]  /*1760*/  IMAD.U32 R6, RZ, RZ, UR6 ;  /* 0x00000006ff067e24 */ /* 0x000fc8000f8e00ff */
[----:B------:R-:W-:-:S04]  /*1770*/  IMAD R5, R5, 0x8, R6 ;  /* 0x0000000805057824 */ /* 0x000fc800078e0206 */
[----:B------:R0:W1:Y:S01]  /*1780*/  SYNCS.PHASECHK.TRANS64.TRYWAIT P1, [R5+URZ], R4 ;  /* 0x00000004050075a7 */ /* 0x000062000802017f */
[----:B------:R-:W-:Y:S05]  /*1790*/  @!P0 BRA `(.L_x_20) ;  /* 0x0000000000048947 */ /* 0x000fea0003800000 */
[----:B------:R-:W-:Y:S01]  /*17a0*/  BPT.TRAP 0x1 ;  /* 0x000000040000795c */ /* 0x000fe20000300000 */
.L_x_20:
[----:B-1----:R-:W-:Y:S05]  /*17b0*/  @P1 BRA `(.L_x_21) ;  /* 0x0000000000081947 */ /* 0x002fea0003800000 */
[----:B------:R-:W1:Y:S02]  /*17c0*/  SYNCS.PHASECHK.TRANS64.TRYWAIT P1, [R5+URZ], R4 ;  /* 0x00000004050075a7 */ /* 0x000e64000802017f */
[----:B-1----:R-:W-:Y:S05]  /*17d0*/  @!P1 BRA `(.L_x_22) ;  /* 0x0000005800609947 */ /* 0x002fea0003800000 */
.L_x_21:
[----:B------:R-:W-:Y:S01]  /*17e0*/  ULEA UR6, UR5, UR4, 0x9 ;  /* 0x0000000405067291 */ /* 0x000fe2000f8e483f */
[----:B------:R-:W-:Y:S01]  /*17f0*/  WARPGROUP.ARRIVE ;  /* 0x00000000000079c5 */ /* 0x000fe20000000000 */
[----:B------:R-:W-:Y:S01]  /*1800*/  ULEA UR7, UR5, UR41, 0xb ;  /* 0x0000002905077291 */ /* 0x000fe2000f8e583f */
[----:B------:R-:W-:Y:S01]  /*1810*/  UMOV UR11, 0x40000040 ;  /* 0x40000040000b7882 */ /* 0x000fe20000000000 */
[----:B------:R-:W-:Y:S02]  /*1820*/  UMOV UR9, 0x40000040 ;  /* 0x4000004000097882 */ /* 0x000fe40000000000 */
[----:B------:R-:W-:Y:S01]  /*1830*/  UIADD3 UR12, UR7, 0x400, URZ ;  /* 0x00000400070c7890 */ /* 0x000fe2000fffe03f */
[----:B------:R-:W-:Y:S02]  /*1840*/  UMOV UR10, UR6 ;  /* 0x00000006000a7c82 */ /* 0x000fe40008000000 */
[----:B------:R-:W-:Y:S02]  /*1850*/  UMOV UR8, UR7 ;  /* 0x0000000700087c82 */ /* 0x000fe40008000000 */
[----:B------:R-:W-:Y:S01]  /*1860*/  IGMMA.64x64x32.S8.S8 R56, gdesc[UR8], R56, gsb0 ;  /* 0x01e00000083879f1 */ /* 0x000fe20008041038 */
[----:B------:R-:W-:Y:S01]  /*1870*/  UMOV UR9, 0x40000040 ;  /* 0x4000004000097882 */ /* 0x000fe20000000000 */
[----:B------:R-:W-:Y:S01]  /*1880*/  UMOV UR8, UR12 ;  /* 0x0000000c00087c82 */ /* 0x000fe20008000000 */
[----:B------:R-:W-:Y:S01]  /*1890*/  UIADD3 UR12, UR7, 0x402, URZ ;  /* 0x00000402070c7890 */ /* 0x000fe2000fffe03f */
[----:B------:R-:W-:-:S02]  /*18a0*/  WARPGROUP.DEPBAR.LE gsb0, 0x0 ;  /* 0x00008000000079c5 */ /* 0x000fc40000010000 */
        /* <DEDUP_REMOVED lines=42> */
[----:B------:R-:W-:Y:S01]  /*1b50*/  BPT.TRAP 0x1 ;  /* 0x000000040000795c */ /* 0x000fe20000300000 */
.L_x_23:
[----:B01----:R-:W-:Y:S01]  /*1b60*/  IMAD R4, R3, 0x8, R6 ;  /* 0x0000000803047824 */ /* 0x003fe200078e0206 */
[----:B------:R-:W-:-:S03]  /*1b70*/  ISETP.GT.U32.AND P1, PT, R19, 0x1, PT ;  /* 0x000000011300780c */ /* 0x000fc60003f24070 */
[----:B------:R-:W-:-:S05]  /*1b80*/  VIADD R4, R4, 0x20 ;  /* 0x0000002004047836 */ /* 0x000fca0000000000 */
[----:B------:R-:W-:-:S04]  /*1b90*/  PRMT R4, RZ, 0x654, R4 ;  /* 0x00000654ff047816 */ /* 0x000fc80000000004 */
[----:B------:R0:W-:Y:S01]  /*1ba0*/  SYNCS.ARRIVE.TRANS64.RED.A1T0 RZ, [R4+URZ], RZ ;  /* 0x000000ff04ff79a7 */ /* 0x0001e2000810043f */
[----:B------:R-:W-:Y:S05]  /*1bb0*/  @P1 BRA `(.L_x_24) ;  /* 0x0000000000041947 */ /* 0x000fea0003800000 */
[----:B------:R-:W-:Y:S01]  /*1bc0*/  BPT.TRAP 0x1 ;  /* 0x000000040000795c */ /* 0x000fe20000300000 */
.L_x_24:
[----:B------:R-:W-:Y:S01]  /*1bd0*/  UIADD3 UR5, UR5, 0x1, URZ ;  /* 0x0000000105057890 */ /* 0x000fe2000fffe03f */
[C---:B------:R-:W-:Y:S01]  /*1be0*/  ISETP.GT.AND P2, PT, R0.reuse, 0x1, PT ;  /* 0x000000010000780c */ /* 0x040fe20003f44270 */
[----:B------:R-:W-:Y:S02]  /*1bf0*/  VIADD R3, R3, 0x1 ;  /* 0x0000000103037836 */ /* 0x000fe40000000000 */
[----:B------:R-:W-:Y:S01]  /*1c00*/  UISETP.NE.AND UP0, UPT, UR5, 0x4, UPT ;  /* 0x000000040500788c */ /* 0x000fe2000bf05270 */
[----:B------:R-:W-:Y:S02]  /*1c10*/  VIADD R0, R0, 0xffffffff ;  /* 0xffffffff00007836 */ /* 0x000fe40000000000 */
[C---:B------:R-:W-:Y:S01]  /*1c20*/  ISETP.NE.AND P1, PT, R3.reuse, 0x4, PT ;  /* 0x000000040300780c */ /* 0x040fe20003f25270 */
[----:B------:R-:W-:Y:S02]  /*1c30*/  USEL UR6, URZ, 0x1, UP0 ;  /* 0x000000013f067887 */ /* 0x000fe40008000000 */
[----:B------:R-:W-:Y:S01]  /*1c40*/  USEL UR5, UR5, URZ, UP0 ;  /* 0x0000003f05057287 */ /* 0x000fe20008000000 */
[----:B------:R-:W-:-:S03]  /*1c50*/  SEL R3, R3, RZ, P1 ;  /* 0x000000ff03037207 */ /* 0x000fc60000800000 */
[----:B------:R-:W-:Y:S01]  /*1c60*/  LOP3.LUT R7, R7, UR6, RZ, 0x3c, !PT ;  /* 0x0000000607077c12 */ /* 0x000fe2000f8e3cff */
[----:B------:R-:W-:Y:S07]  /*1c70*/  @P2 BRA `(.L_x_25) ;  /* 0xfffffff8009c2947 */ /* 0x000fee000383ffff */
.L_x_18:
[----:B------:R-:W2:Y:S02]  /*1c80*/  LDC R0, c[0x0][0x28c] ;  /* 0x0000a300ff007b82 */ /* 0x000ea40000000800 */
[----:B--2---:R-:W-:-:S13]  /*1c90*/  ISETP.GE.AND P1, PT, R0, 0x1, PT ;  /* 0x000000010000780c */ /* 0x004fda0003f26270 */
[----:B------:R-:W-:Y:S05]  /*1ca0*/  @!P1 BRA `(.L_x_26) ;  /* 0x0000000000389947 */ /* 0x000fea0003800000 */
[----:B------:R-:W-:Y:S05]  /*1cb0*/  @!P0 BRA `(.L_x_27) ;  /* 0x0000000000048947 */ /* 0x000fea0003800000 */
[----:B------:R-:W-:Y:S01]  /*1cc0*/  BPT.TRAP 0x1 ;  /* 0x000000040000795c */ /* 0x000fe20000300000 */
.L_x_27:
[----:B------:R-:W-:Y:S01]  /*1cd0*/  UISETP.LT.AND UP0, UPT, UR40, 0x1, UPT ;  /* 0x000000012800788c */ /* 0x000fe2000bf01270 */
[----:B------:R-:W-:-:S03]  /*1ce0*/  ISETP.GT.U32.AND P0, PT, R19, 0x1, PT ;  /* 0x000000011300780c */ /* 0x000fc60003f04070 */
[----:B------:R-:W-:-:S04]  /*1cf0*/  USEL UR4, UR40, 0x1, UP0 ;  /* 0x0000000128047887 */ /* 0x000fc80008000000 */
[----:B------:R-:W-:-:S04]  /*1d00*/  UIADD3 UR4, UR39, UR40, -UR4 ;  /* 0x0000002827047290 */ /* 0x000fc8000fffe804 */
[----:B------:R-:W-:-:S04]  /*1d10*/  USHF.L.U32 UR4, UR4, 0x3, URZ ;  /* 0x0000000304047899 */ /* 0x000fc8000800063f */
[----:B------:R-:W-:-:S06]  /*1d20*/  ULOP3.LUT UR4, UR4, 0x18, URZ, 0xc0, !UPT ;  /* 0x0000001804047892 */ /* 0x000fcc000f8ec03f */
[----:B------:R-:W-:-:S05]  /*1d30*/  IMAD.U32 R3, RZ, RZ, UR4 ;  /* 0x00000004ff037e24 */ /* 0x000fca000f8e00ff */
[----:B------:R-:W-:-:S04]  /*1d40*/  IADD3 R0, R6, 0x20, R3 ;  /* 0x0000002006007810 */ /* 0x000fc80007ffe003 */
[----:B------:R-:W-:-:S04]  /*1d50*/  PRMT R0, RZ, 0x654, R0 ;  /* 0x00000654ff007816 */ /* 0x000fc80000000000 */
[----:B------:R2:W-:Y:S01]  /*1d60*/  SYNCS.ARRIVE.TRANS64.RED.A1T0 RZ, [R0+URZ], RZ ;  /* 0x000000ff00ff79a7 */ /* 0x0005e2000810043f */
[----:B------:R-:W-:Y:S05]  /*1d70*/  @P0 BRA `(.L_x_26) ;  /* 0x0000000000040947 */ /* 0x000fea0003800000 */
[----:B------:R-:W-:Y:S01]  /*1d80*/  BPT.TRAP 0x1 ;  /* 0x000000040000795c */ /* 0x000fe20000300000 */
.L_x_26:
[----:B------:R-:W3:Y:S01]  /*1d90*/  LDC R6, c[0x0][0x288] ;  /* 0x0000a200ff067b82 */ /* 0x000ee20000000800 */
[--C-:B--2---:R-:W-:Y:S01]  /*1da0*/  SHF.R.U32.HI R0, RZ, 0x2, R18.reuse ;  /* 0x00000002ff007819 */ /* 0x104fe20000011612 */
[----:B------:R-:W-:Y:S01]  /*1db0*/  UIADD3 UR39, UR40, UR39, URZ ;  /* 0x0000002728277290 */ /* 0x000fe2000fffe03f */
[----:B01----:R-:W-:Y:S01]  /*1dc0*/  SHF.R.U32.HI R5, RZ, 0x7, R18 ;  /* 0x00000007ff057819 */ /* 0x003fe20000011612 */
[----:B------:R-:W-:Y:S01]  /*1dd0*/  IMAD.SHL.U32 R91, R91, 0x40, RZ ;  /* 0x000000405b5b7824 */ /* 0x000fe200078e00ff */
[----:B------:R-:W-:Y:S01]  /*1de0*/  LOP3.LUT R3, R0, 0x7, RZ, 0xc0, !PT ;  /* 0x0000000700037812 */ /* 0x000fe200078ec0ff */
[----:B------:R-:W-:Y:S01]  /*1df0*/  USHF.R.U32.HI UR4, URZ, 0x2, UR39 ;  /* 0x000000023f047899 */ /* 0x000fe20008011627 */
[----:B------:R-:W-:Y:S01]  /*1e00*/  LOP3.LUT R4, R18, 0x60, RZ, 0xc0, !PT ;  /* 0x0000006012047812 */ /* 0x000fe200078ec0ff */
[----:B------:R-:W-:Y:S01]  /*1e10*/  IMAD.SHL.U32 R9, R90, 0x100, RZ ;  /* 0x000001005a097824 */ /* 0x000fe200078e00ff */
[----:B------:R-:W-:Y:S01]  /*1e20*/  LOP3.LUT R0, R5, 0x1, RZ, 0xc0, !PT ;  /* 0x0000000105007812 */ /* 0x000fe200078ec0ff */
[----:B------:R-:W-:Y:S01]  /*1e30*/  ULOP3.LUT UR4, UR4, 0x1, URZ, 0xc0, !UPT ;  /* 0x0000000104047892 */ /* 0x000fe2000f8ec03f */
[----:B------:R-:W-:Y:S01]  /*1e40*/  SHF.R.U32.HI R8, RZ, 0x1, R4 ;  /* 0x00000001ff087819 */ /* 0x000fe20000011604 */
[----:B------:R-:W-:Y:S01]  /*1e50*/  IMAD.SHL.U32 R14, R18, 0x2, RZ ;  /* 0x00000002120e7824 */ /* 0x000fe200078e00ff */
[----:B------:R-:W-:Y:S01]  /*1e60*/  ULDC UR8, c[0x0][0x284] ;  /* 0x0000a10000087ab9 */ /* 0x000fe20000000800 */
[----:B------:R-:W-:Y:S01]  /*1e70*/  IMAD.SHL.U32 R4, R0, 0x40, RZ ;  /* 0x0000004000047824 */ /* 0x000fe200078e00ff */
[----:B------:R-:W-:Y:S01]  /*1e80*/  IADD3 R5, RZ, -R8, -R3 ;  /* 0x80000008ff057210 */ /* 0x000fe20007ffe803 */
[----:B------:R-:W-:Y:S01]  /*1e90*/  UISETP.GT.U32.AND UP1, UPT, UR39, 0x3, UPT ;  /* 0x000000032700788c */ /* 0x000fe2000bf24070 */
[----:B------:R-:W-:Y:S01]  /*1ea0*/  SHF.R.S32.HI R94, RZ, 0x1f, R89 ;  /* 0x0000001fff5e7819 */ /* 0x000fe20000011459 */
[----:B------:R-:W-:Y:S01]  /*1eb0*/  UISETP.NE.U32.AND UP0, UPT, UR4, 0x1, UPT ;  /* 0x000000010400788c */ /* 0x000fe2000bf05070 */
[----:B------:R-:W-:Y:S01]  /*1ec0*/  LOP3.LUT R3, R4, 0x40, R3, 0xe2, !PT ;  /* 0x0000004004037812 */ /* 0x000fe200078ee203 */
[----:B------:R-:W-:Y:S01]  /*1ed0*/  IMAD R100, R0, -0x40, R5 ;  /* 0xffffffc000647824 */ /* 0x000fe200078e0205 */
[----:B------:R-:W-:Y:S01]  /*1ee0*/  LOP3.LUT R4, R18, 0x3, RZ, 0xc0, !PT ;  /* 0x0000000312047812 */ /* 0x000fe200078ec0ff */
[----:B------:R-:W-:Y:S01]  /*1ef0*/  ULDC.64 UR6, c[0x0][0x5d0] ;  /* 0x0001740000067ab9 */ /* 0x000fe20000000a00 */
[C---:B------:R-:W-:Y:S01]  /*1f00*/  LOP3.LUT R14, R91.reuse, 0x6, R14, 0xf8, !PT ;  /* 0x000000065b0e7812 */ /* 0x040fe200078ef80e */
[----:B------:R-:W-:Y:S01]  /*1f10*/  UISETP.LT.U32.AND UP1, UPT, UR40, 0x4, UP1 ;  /* 0x000000042800788c */ /* 0x000fe20008f21070 */
[----:B---3--:R-:W-:Y:S01]  /*1f20*/  ISETP.GE.AND P0, PT, R91, R6, PT ;  /* 0x000000065b00720c */ /* 0x008fe20003f06270 */
[----:B------:R-:W-:Y:S01]  /*1f30*/  UISETP.GT.U32.AND UP0, UPT, UR40, 0x3, !UP0 ;  /* 0x000000032800788c */ /* 0x000fe2000c704070 */
[----:B------:R-:W-:Y:S01]  /*1f40*/  IMAD R0, R4, -0x2, R6 ;  /* 0xfffffffe04007824 */ /* 0x000fe200078e0206 */
[----:B------:R-:W-:Y:S01]  /*1f50*/  SHF.R.S32.HI R15, RZ, 0x1f, R14 ;  /* 0x0000001fff0f7819 */ /* 0x000fe2000001140e */
[----:B------:R-:W-:Y:S01]  /*1f60*/  IMAD R6, R94, UR6, RZ ;  /* 0x000000065e067c24 */ /* 0x000fe2000f8e02ff */
[C---:B------:R-:W-:Y:S01]  /*1f70*/  ISETP.GE.OR P0, PT, R9.reuse, UR8, P0 ;  /* 0x0000000809007c0c */ /* 0x040fe20008706670 */
[----:B------:R-:W-:Y:S01]  /*1f80*/  IMAD.WIDE R4, R90, 0x100, RZ ;  /* 0x000001005a047825 */ /* 0x000fe200078e02ff */
[----:B------:R-:W-:Y:S01]  /*1f90*/  USEL UR5, URZ, 0x1, !UP1 ;  /* 0x000000013f057887 */ /* 0x000fe2000c800000 */
[----:B------:R-:W-:Y:S01]  /*1fa0*/  IADD3 R100, -R9, UR8, R100 ;  /* 0x0000000809647c10 */ /* 0x000fe2000fffe164 */
[----:B------:R-:W-:Y:S01]  /*1fb0*/  USEL UR4, URZ, 0x1, !UP0 ;  /* 0x000000013f047887 */ /* 0x000fe2000c000000 */
[C---:B------:R-:W-:Y:S01]  /*1fc0*/  IMAD R11, R89.reuse, UR7, R6 ;  /* 0x00000007590b7c24 */ /* 0x040fe2000f8e0206 */
[----:B------:R-:W-:Y:S01]  /*1fd0*/  ULOP3.LUT UR39, UR39, 0x3, URZ, 0xc0, !UPT ;  /* 0x0000000327277892 */ /* 0x000fe2000f8ec03f */
[----:B------:R-:W-:Y:S01]  /*1fe0*/  IMAD.WIDE.U32 R6, R89, UR6, R14 ;  /* 0x0000000659067c25 */ /* 0x000fe2000f8e000e */
[----:B------:R-:W-:Y:S01]  /*1ff0*/  ULOP3.LUT UR38, UR4, UR38, UR5, 0x96, !UPT ;  /* 0x0000002604267292 */ /* 0x000fe2000f8e9605 */
[----:B------:R-:W-:-:S02]  /*2000*/  LOP3.LUT R103, R4, R3, R8, 0xfe, !PT ;  /* 0x0000000304677212 */ /* 0x000fc400078efe08 */
[----:B------:R-:W-:Y:S02]  /*2010*/  IMAD.IADD R3, R0, 0x1, -R91 ;  /* 0x0000000100037824 */ /* 0x000fe400078e0a5b */
[----:B------:R-:W-:Y:S02]  /*2020*/  IMAD.IADD R7, R7, 0x1, R11 ;  /* 0x0000000107077824 */ /* 0x000fe400078e020b */
[----:B------:R-:W-:Y:S01]  /*2030*/  IMAD.MOV.U32 R0, RZ, RZ, -0x1 ;  /* 0xffffffffff007424 */ /* 0x000fe200078e00ff */
[----:B------:R-:W-:Y:S06]  /*2040*/  @P0 BRA `(.L_x_28) ;  /* 0x0000003000f40947 */ /* 0x000fec0003800000 */
[----:B------:R-:W0:Y:S01]  /*2050*/  LDC.64 R20, c[0x0][0x5c8] ;  /* 0x00017200ff147b82 */ /* 0x000e220000000a00 */
[----:B------:R-:W-:Y:S01]  /*2060*/  ULDC.64 UR4, c[0x0][0x5c0] ;  /* 0x0001700000047ab9 */ /* 0x000fe20000000a00 */
[----:B------:R-:W-:Y:S01]  /*2070*/  BSSY B0, `(.L_x_28) ;  /* 0x000033a000007945 */ /* 0x000fe20003800000 */
[-C--:B0-----:R-:W-:Y:S01]  /*2080*/  IMAD R8, R5, R20.reuse, RZ ;  /* 0x0000001405087224 */ /* 0x081fe200078e02ff */
[----:B------:R-:W-:Y:S01]  /*2090*/  SHF.L.U64.HI R13, R20, 0x7, R21 ;  /* 0x00000007140d7819 */ /* 0x000fe20000010215 */
[----:B------:R-:W-:-:S04]  /*20a0*/  IMAD.WIDE.U32 R6, R103, R20, R6 ;  /* 0x0000001467067225 */ /* 0x000fc800078e0006 */
[----:B------:R-:W-:Y:S01]  /*20b0*/  IMAD R9, R103, R21, R8 ;  /* 0x0000001567097224 */ /* 0x000fe200078e0208 */
[----:B------:R-:W-:Y:S01]  /*20c0*/  IADD3 R92, P0, R6, UR4, RZ ;  /* 0x00000004065c7c10 */ /* 0x000fe2000ff1e0ff */
[C---:B------:R-:W-:Y:S02]  /*20d0*/  IMAD.SHL.U32 R11, R20.reuse, 0x80, RZ ;  /* 0x00000080140b7824 */ /* 0x040fe400078e00ff */
[----:B------:R-:W-:Y:S01]  /*20e0*/  IMAD.IADD R9, R7, 0x1, R9 ;  /* 0x0000000107097824 */ /* 0x000fe200078e0209 */
[-C--:B------:R-:W-:Y:S02]  /*20f0*/  LEA R6, P1, R20, R92.reuse, 0x3 ;  /* 0x0000005c14067211 */ /* 0x080fe400078218ff */
[----:B------:R-:W-:Y:S02]  /*2100*/  IADD3 R8, P2, R11, R92, RZ ;  /* 0x0000005c0b087210 */ /* 0x000fe40007f5e0ff */
[----:B------:R-:W-:Y:S02]  /*2110*/  IADD3.X R93, R9, UR5, RZ, P0, !PT ;  /* 0x00000005095d7c10 */ /* 0x000fe400087fe4ff */
[----:B-----5:R-:W-:-:S02]  /*2120*/  ISETP.NE.AND P0, PT, R23, RZ, PT ;  /* 0x000000ff1700720c */ /* 0x020fc40003f05270 */
[----:B------:R-:W-:Y:S01]  /*2130*/  LEA.HI.X R7, R20, R93, R21, 0x3, P1 ;  /* 0x0000005d14077211 */ /* 0x000fe200008f1c15 */
[----:B------:R-:W-:Y:S01]  /*2140*/  IMAD.X R9, R13, 0x1, R93, P2 ;  /* 0x000000010d097824 */ /* 0x000fe200010e065d */
[----:B------:R-:W-:-:S05]  /*2150*/  IADD3 R10, P1, R11, R6, RZ ;  /* 0x000000060b0a7210 */ /* 0x000fca0007f3e0ff */
[----:B------:R-:W-:-:S04]  /*2160*/  IMAD.X R11, R13, 0x1, R7, P1 ;  /* 0x000000010d0b7824 */ /* 0x000fc800008e0607 */
[----:B------:R-:W-:Y:S05]  /*2170*/  @!P0 BRA `(.L_x_29) ;  /* 0x0000002400948947 */ /* 0x000fea0003800000 */
[----:B------:R-:W0:Y:S01]  /*2180*/  LDC.64 R90, c[0x0][0x5b0] ;  /* 0x00016c00ff5a7b82 */ /* 0x000e220000000a00 */
[----:B------:R-:W-:Y:S01]  /*2190*/  ULDC.64 UR4, c[0x0][0x5b8] ;  /* 0x00016e0000047ab9 */ /* 0x000fe20000000a00 */
[----:B------:R-:W-:Y:S01]  /*21a0*/  ISETP.GE.AND P0, PT, R100, 0x1, PT ;  /* 0x000000016400780c */ /* 0x000fe20003f06270 */
[----:B------:R-:W-:Y:S01]  /*21b0*/  IMAD R20, R94, UR4, RZ ;  /* 0x000000045e147c24 */ /* 0x000fe2000f8e02ff */
[----:B------:R-:W-:Y:S01]  /*21c0*/  BSSY B1, `(.L_x_30) ;  /* 0x0000010000017945 */ /* 0x000fe20003800000 */
[----:B------:R-:W-:Y:S01]  /*21d0*/  IMAD.WIDE.U32 R14, R89, UR4, R14 ;  /* 0x00000004590e7c25 */ /* 0x000fe2000f8e000e */
[----:B------:R-:W-:Y:S02]  /*21e0*/  ISETP.LT.OR P3, PT, R3, 0x1, !P0 ;  /* 0x000000010300780c */ /* 0x000fe40004761670 */
[----:B------:R-:W1:Y:S01]  /*21f0*/  LDC.64 R12, c[0x0][0x5a8] ;  /* 0x00016a00ff0c7b82 */ /* 0x000e620000000a00 */
[----:B------:R-:W-:Y:S02]  /*2200*/  IMAD R21, R89, UR5, R20 ;  /* 0x0000000559157c24 */ /* 0x000fe4000f8e0214 */
[----:B------:R-:W-:-:S02]  /*2210*/  IMAD.MOV.U32 R20, RZ, RZ, R14 ;  /* 0x000000ffff147224 */ /* 0x000fc400078e000e */
[----:B------:R-:W-:Y:S02]  /*2220*/  IMAD.IADD R21, R15, 0x1, R21 ;  /* 0x000000010f157824 */ /* 0x000fe400078e0215 */
[-C--:B0-----:R-:W-:Y:S01]  /*2230*/  IMAD R96, R5, R90.reuse, RZ ;  /* 0x0000005a05607224 */ /* 0x081fe200078e02ff */
[----:B------:R-:W-:Y:S01]  /*2240*/  SHF.L.U64.HI R97, R90, 0x3, R91 ;  /* 0x000000035a617819 */ /* 0x000fe2000001025b */
[----:B------:R-:W-:-:S04]  /*2250*/  IMAD.WIDE.U32 R94, R103, R90, R20 ;  /* 0x0000005a675e7225 */ /* 0x000fc800078e0014 */
[----:B------:R-:W-:Y:S01]  /*2260*/  IMAD R101, R103, R91, R96 ;  /* 0x0000005b67657224 */ /* 0x000fe200078e0260 */
[----:B-1----:R-:W-:Y:S01]  /*2270*/  IADD3 R94, P1, R94, R12, RZ ;  /* 0x0000000c5e5e7210 */ /* 0x002fe20007f3e0ff */
[----:B------:R-:W-:-:S03]  /*2280*/  IMAD.SHL.U32 R96, R90, 0x8, RZ ;  /* 0x000000085a607824 */ /* 0x000fc600078e00ff */
[----:B------:R-:W-:Y:S01]  /*2290*/  IADD3.X R95, R13, R95, R101, P1, !PT ;  /* 0x0000005f0d5f7210 */ /* 0x000fe20000ffe465 */
[----:B------:R-:W-:Y:S08]  /*22a0*/  @P3 BRA `(.L_x_31) ;  /* 0x0000000000043947 */ /* 0x000ff00003800000 */
[----:B------:R0:W5:Y:S02]  /*22b0*/  LDG.E.U8 R88, desc[UR36][R94.64] ;  /* 0x000000245e587981 */ /* 0x000164000c1e1100 */
.L_x_31:
[----:B------:R-:W-:Y:S05]  /*22c0*/  BSYNC B1 ;  /* 0x0000000000017941 */ /* 0x000fea0003800000 */
.L_x_30:
[----:B-----5:R-:W-:Y:S01]  /*22d0*/  LOP3.LUT R89, R88, 0xffff, RZ, 0xc0, !PT ;  /* 0x0000ffff58597812 */ /* 0x020fe200078ec0ff */
[----:B------:R-:W-:Y:S01]  /*22e0*/  IMAD.WIDE.U32 R98, R103, R90, R96 ;  /* 0x0000005a67627225 */ /* 0x000fe200078e0060 */
[----:B------:R-:W-:Y:S01]  /*22f0*/  ISETP.LT.OR P4, PT, R3, 0x2, !P0 ;  /* 0x000000020300780c */ /* 0x000fe20004781670 */
[----:B------:R-:W-:Y:S01]  /*2300*/  BSSY B1, `(.L_x_32) ;  /* 0x000000e000017945 */ /* 0x000fe20003800000 */
[----:B------:R-:W-:Y:S01]  /*2310*/  PRMT R102, R89, 0x8880, RZ ;  /* 0x0000888059667816 */ /* 0x000fe200000000ff */
[----:B------:R-:W-:Y:S01]  /*2320*/  IMAD.IADD R99, R101, 0x1, R99 ;  /* 0x0000000165637824 */ /* 0x000fe200078e0263 */
[----:B------:R-:W-:Y:S02]  /*2330*/  IADD3 R98, P2, P5, R14, R12, R98 ;  /* 0x0000000c0e627210 */ /* 0x000fe40007d5e062 */
[----:B------:R-:W-:Y:S01]  /*2340*/  ISETP.GE.AND P1, PT, R100, 0x9, PT ;  /* 0x000000096400780c */ /* 0x000fe20003f26270 */
[----:B------:R-:W-:Y:S01]  /*2350*/  IMAD R89, R102, R23, RZ ;  /* 0x0000001766597224 */ /* 0x000fe200078e02ff */
[----:B------:R-:W-:-:S02]  /*2360*/  IADD3.X R99, R21, R13, R99, P2, P5 ;  /* 0x0000000d15637210 */ /* 0x000fc400017ea463 */
[----:B------:R-:W-:Y:S01]  /*2370*/  ISETP.LT.OR P2, PT, R3, 0x1, !P1 ;  /* 0x000000010300780c */ /* 0x000fe20004f41670 */
[----:B------:R-:W-:-:S05]  /*2380*/  @!P3 IMAD R101, R56, R22, R89 ;  /* 0x000000163865b224 */ /* 0x000fca00078e0259 */
[----:B------:R1:W-:Y:S01]  /*2390*/  @!P3 STG.E.U8 desc[UR36][R92.64], R101 ;  /* 0x000000655c00b986 */ /* 0x0003e2000c101124 */
[----:B------:R-:W-:Y:S06]  /*23a0*/  @P4 BRA `(.L_x_33) ;  /* 0x00000000000c4947 */ /* 0x000fec0003800000 */
[----:B------:R-:W2:Y:S02]  /*23b0*/  LDG.E.U8 R88, desc[UR36][R94.64+0x1] ;  /* 0x000001245e587981 */ /* 0x000ea4000c1e1100 */
[----:B--2---:R-:W-:-:S05]  /*23c0*/  PRMT R56, R88, 0x8880, RZ ;  /* 0x0000888058387816 */ /* 0x004fca00000000ff */
[----:B------:R-:W-:-:S07]  /*23d0*/  IMAD R89, R56, R23, RZ ;  /* 0x0000001738597224 */ /* 0x000fce00078e02ff */
.L_x_33:
[----:B------:R-:W-:Y:S05]  /*23e0*/  BSYNC B1 ;  /* 0x0000000000017941 */ /* 0x000fea0003800000 */
.L_x_32:
[----:B------:R-:W-:Y:S01]  /*23f0*/  @!P4 IMAD R57, R57, R22, R89 ;  /* 0x000000163939c224 */ /* 0x000fe200078e0259 */
[----:B------:R-:W-:Y:S04]  /*2400*/  BSSY B1, `(.L_x_34) ;  /* 0x0000006000017945 */ /* 0x000fe80003800000 */
[----:B------:R2:W-:Y:S01]  /*2410*/  @!P4 STG.E.U8 desc[UR36][R92.64+0x1], R57 ;  /* 0x000001395c00c986 */ /* 0x0005e2000c101124 */
[----:B------:R-:W-:Y:S05]  /*2420*/  @P2 BRA `(.L_x_35) ;  /* 0x00000000000c2947 */ /* 0x000fea0003800000 */
[----:B------:R-:W3:Y:S02]  /*2430*/  LDG.E.U8 R88, desc[UR36][R98.64] ;  /* 0x0000002462587981 */ /* 0x000ee4000c1e1100 */
[----:B---3--:R-:W-:-:S05]  /*2440*/  PRMT R56, R88, 0x8880, RZ ;  /* 0x0000888058387816 */ /* 0x008fca00000000ff */
[----:B------:R-:W-:-:S07]  /*2450*/  IMAD R89, R56, R23, RZ ;  /* 0x0000001738597224 */ /* 0x000fce00078e02ff */
.L_x_35:
[----:B------:R-:W-:Y:S05]  /*2460*/  BSYNC B1 ;  /* 0x0000000000017941 */ /* 0x000fea0003800000 */
.L_x_34:
[C---:B------:R-:W-:Y:S01]  /*2470*/  ISETP.LT.OR P4, PT, R3.reuse, 0x2, !P1 ;  /* 0x000000020300780c */ /* 0x040fe20004f81670 */
[----:B--2---:R-:W-:Y:S01]  /*2480*/  @!P2 IMAD R57, R58, R22, R89 ;  /* 0x000000163a39a224 */ /* 0x004fe200078e0259 */
[----:B------:R-:W-:Y:S01]  /*2490*/  BSSY B1, `(.L_x_36) ;  /* 0x0000009000017945 */ /* 0x000fe20003800000 */
[C---:B------:R-:W-:Y:S02]  /*24a0*/  ISETP.LT.OR P3, PT, R3.reuse, 0x9, !P0 ;  /* 0x000000090300780c */ /* 0x040fe40004761670 */
[C---:B------:R-:W-:Y:S01]  /*24b0*/  ISETP.LT.OR P5, PT, R3.reuse, 0xa, !P0 ;  /* 0x0000000a0300780c */ /* 0x040fe200047a1670 */
[----:B------:R2:W-:Y:S01]  /*24c0*/  @!P2 STG.E.U8 desc[UR36][R6.64], R57 ;  /* 0x000000390600a986 */ /* 0x0005e2000c101124 */
[----:B------:R-:W-:-:S06]  /*24d0*/  ISETP.LT.OR P2, PT, R3, 0x9, !P1 ;  /* 0x000000090300780c */ /* 0x000fcc0004f41670 */
[----:B------:R-:W-:Y:S07]  /*24e0*/  @P4 BRA `(.L_x_37) ;  /* 0x00000000000c4947 */ /* 0x000fee0003800000 */
[----:B------:R-:W3:Y:S02]  /*24f0*/  LDG.E.U8 R88, desc[UR36][R98.64+0x1] ;  /* 0x0000012462587981 */ /* 0x000ee4000c1e1100 */
[----:B---3--:R-:W-:-:S05]  /*2500*/  PRMT R56, R88, 0x8880, RZ ;  /* 0x0000888058387816 */ /* 0x008fca00000000ff */
[----:B------:R-:W-:-:S07]  /*2510*/  IMAD R89, R56, R23, RZ ;  /* 0x0000001738597224 */ /* 0x000fce00078e02ff */
.L_x_37:
[----:B------:R-:W-:Y:S05]  /*2520*/  BSYNC B1 ;  /* 0x0000000000017941 */ /* 0x000fea0003800000 */
.L_x_36:
[----:B------:R-:W-:Y:S01]  /*2530*/  @!P4 IMAD R59, R59, R22, R89 ;  /* 0x000000163b3bc224 */ /* 0x000fe200078e0259 */
[----:B------:R-:W-:Y:S04]  /*2540*/  BSSY B1, `(.L_x_38) ;  /* 0x0000006000017945 */ /* 0x000fe80003800000 */
[----:B------:R3:W-:Y:S01]  /*2550*/  @!P4 STG.E.U8 desc[UR36][R6.64+0x1], R59 ;  /* 0x0000013b0600c986 */ /* 0x0007e2000c101124 */
[----:B------:R-:W-:Y:S05]  /*2560*/  @P3 BRA `(.L_x_39) ;  /* 0x00000000000c3947 */ /* 0x000fea0003800000 */
[----:B------:R-:W4:Y:S02]  /*2570*/  LDG.E.U8 R88, desc[UR36][R94.64+0x8] ;  /* 0x000008245e587981 */ /* 0x000f24000c1e1100 */
[----:B----4-:R-:W-:-:S05]  /*2580*/  PRMT R56, R88, 0x8880, RZ ;  /* 0x0000888058387816 */ /* 0x010fca00000000ff */
[----:B------:R-:W-:-:S07]  /*2590*/  IMAD R89, R56, R23, RZ ;  /* 0x0000001738597224 */ /* 0x000fce00078e02ff */
.L_x_39:
[----:B------:R-:W-:Y:S05]  /*25a0*/  BSYNC B1 ;  /* 0x0000000000017941 */ /* 0x000fea0003800000 */
.L_x_38:
[----:B--2---:R-:W-:Y:S01]  /*25b0*/  @!P3 IMAD R57, R60, R22, R89 ;  /* 0x000000163c39b224 */ /* 0x004fe200078e0259 */
[----:B------:R-:W-:Y:S04]  /*25c0*/  BSSY B1, `(.L_x_40) ;  /* 0x0000006000017945 */ /* 0x000fe80003800000 */
[----:B------:R2:W-:Y:S01]  /*25d0*/  @!P3 STG.E.U8 desc[UR36][R92.64+0x8], R57 ;  /* 0x000008395c00b986 */ /* 0x0005e2000c101124 */
[----:B------:R-:W-:Y:S05]  /*25e0*/  @P5 BRA `(.L_x_41) ;  /* 0x00000000000c5947 */ /* 0x000fea0003800000 */
[----:B------:R-:W4:Y:S02]  /*25f0*/  LDG.E.U8 R88, desc[UR36][R94.64+0x9] ;  /* 0x000009245e587981 */ /* 0x000f24000c1e1100 */
[----:B----4-:R-:W-:-:S05]  /*2600*/  PRMT R56, R88, 0x8880, RZ ;  /* 0x0000888058387816 */ /* 0x010fca00000000ff */
[----:B------:R-:W-:-:S07]  /*2610*/  IMAD R89, R56, R23, RZ ;  /* 0x0000001738597224 */ /* 0x000fce00078e02ff */
.L_x_41:
[----:B------:R-:W-:Y:S05]  /*2620*/  BSYNC B1 ;  /* 0x0000000000017941 */ /* 0x000fea0003800000 */
.L_x_40:
[----:B------:R-:W-:Y:S01]  /*2630*/  @!P5 IMAD R61, R61, R22, R89 ;  /* 0x000000163d3dd224 */ /* 0x000fe200078e0259 */
[----:B------:R-:W-:Y:S04]  /*2640*/  BSSY B1, `(.L_x_42) ;  /* 0x0000006000017945 */ /* 0x000fe80003800000 */
[----:B------:R4:W-:Y:S01]  /*2650*/  @!P5 STG.E.U8 desc[UR36][R92.64+0x9], R61 ;  /* 0x0000093d5c00d986 */ /* 0x0009e2000c101124 */
[----:B------:R-:W-:Y:S05]  /*2660*/  @P2 BRA `(.L_x_43) ;  /* 0x00000000000c2947 */ /* 0x000fea0003800000 */
[----:B------:R-:W5:Y:S02]  /*2670*/  LDG.E.U8 R88, desc[UR36][R98.64+0x8] ;  /* 0x0000082462587981 */ /* 0x000f64000c1e1100 */
[----:B-----5:R-:W-:-:S05]  /*2680*/  PRMT R56, R88, 0x8880, RZ ;  /* 0x0000888058387816 */ /* 0x020fca00000000ff */
[----:B------:R-:W-:-:S07]  /*2690*/  IMAD R89, R56, R23, RZ ;  /* 0x0000001738597224 */ /* 0x000fce00078e02ff */
.L_x_43:
[----:B------:R-:W-:Y:S05]  /*26a0*/  BSYNC B1 ;  /* 0x0000000000017941 */ /* 0x000fea0003800000 */
.L_x_42:
        /* <DEDUP_REMOVED lines=8> */
[----:B------:R-:W5:Y:S02]  /*2730*/  LDG.E.U8 R88, desc[UR36][R98.64+0x9] ;  /* 0x0000092462587981 */ /* 0x000f64000c1e1100 */
[----:B-----5:R-:W-:-:S05]  /*2740*/  PRMT R56, R88, 0x8880, RZ ;  /* 0x0000888058387816 */ /* 0x020fca00000000ff */
[----:B------:R-:W-:-:S07]  /*2750*/  IMAD R89, R56, R23, RZ ;  /* 0x0000001738597224 */ /* 0x000fce00078e02ff */
.L_x_45:
[----:B------:R-:W-:Y:S05]  /*2760*/  BSYNC B1 ;  /* 0x0000000000017941 */ /* 0x000fea0003800000 */
.L_x_44:
[----:B------:R-:W-:Y:S01]  /*2770*/  @!P4 IMAD R63, R63, R22, R89 ;  /* 0x000000163f3fc224 */ /* 0x000fe200078e0259 */
[----:B------:R-:W-:Y:S04]  /*2780*/  BSSY B1, `(.L_x_46) ;  /* 0x0000006000017945 */ /* 0x000fe80003800000 */
[----:B------:R0:W-:Y:S01]  /*2790*/  @!P4 STG.E.U8 desc[UR36][R6.64+0x9], R63 ;  /* 0x0000093f0600c986 */ /* 0x0001e2000c101124 */
[----:B------:R-:W-:Y:S05]  /*27a0*/  @P3 BRA `(.L_x_47) ;  /* 0x00000000000c3947 */ /* 0x000fea0003800000 */
[----:B------:R-:W5:Y:S02]  /*27b0*/  LDG.E.U8 R88, desc[UR36][R94.64+0x10] ;  /* 0x000010245e587981 */ /* 0x000f64000c1e1100 */
[----:B-----5:R-:W-:-:S05]  /*27c0*/  PRMT R56, R88, 0x8880, RZ ;  /* 0x0000888058387816 */ /* 0x020fca00000000ff */
[----:B------:R-:W-:-:S07]  /*27d0*/  IMAD R89, R56, R23, RZ ;  /* 0x0000001738597224 */ /* 0x000fce00078e02ff */
.L_x_47:
[----:B------:R-:W-:Y:S05]  /*27e0*/  BSYNC B1 ;  /* 0x0000000000017941 */ /* 0x000fea0003800000 */
.L_x_46:
[----:B--2---:R-:W-:Y:S01]  /*27f0*/  @!P3 IMAD R57, R64, R22, R89 ;  /* 0x000000164039b224 */ /* 0x004fe200078e0259 */
[----:B------:R-:W-:Y:S04]  /*2800*/  BSSY B1, `(.L_x_48) ;  /* 0x0000006000017945 */ /* 0x000fe80003800000 */
[----:B------:R2:W-:Y:S01]  /*2810*/  @!P3 STG.E.U8 desc[UR36][R92.64+0x10], R57 ;  /* 0x000010395c00b986 */ /* 0x0005e2000c101124 */
[----:B------:R-:W-:Y:S05]  /*2820*/  @P5 BRA `(.L_x_49) ;  /* 0x00000000000c5947 */ /* 0x000fea0003800000 */
[----:B------:R-:W5:Y:S02]  /*2830*/  LDG.E.U8 R88, desc[UR36][R94.64+0x11] ;  /* 0x000011245e587981 */ /* 0x000f64000c1e1100 */
[----:B-----5:R-:W-:-:S05]  /*2840*/  PRMT R56, R88, 0x8880, RZ ;  /* 0x0000888058387816 */ /* 0x020fca00000000ff */
[----:B------:R-:W-:-:S07]  /*2850*/  IMAD R89, R56, R23, RZ ;  /* 0x0000001738597224 */ /* 0x000fce00078e02ff */
.L_x_49:
[----:B------:R-:W-:Y:S05]  /*2860*/  BSYNC B1 ;  /* 0x0000000000017941 */ /* 0x000fea0003800000 */
.L_x_48:
[----:B------:R-:W-:Y:S01]  /*2870*/  @!P5 IMAD R65, R65, R22, R89 ;  /* 0x000000164141d224 */ /* 0x000fe200078e0259 */
[----:B------:R-:W-:Y:S04]  /*2880*/  BSSY B1, `(.L_x_50) ;  /* 0x0000006000017945 */ /* 0x000fe80003800000 */
[----:B------:R0:W-:Y:S01]  /*2890*/  @!P5 STG.E.U8 desc[UR36][R92.64+0x11], R65 ;  /* 0x000011415c00d986 */ /* 0x0001e2000c101124 */
[----:B------:R-:W-:Y:S05]  /*28a0*/  @P2 BRA `(.L_x_51) ;  /* 0x00000000000c2947 */ /* 0x000fea0003800000 */
[----:B------:R-:W5:Y:S02]  /*28b0*/  LDG.E.U8 R88, desc[UR36][R98.64+0x10] ;  /* 0x0000102462587981 */ /* 0x000f64000c1e1100 */
[----:B-----5:R-:W-:-:S05]  /*28c0*/  PRMT R56, R88, 0x8880, RZ ;  /* 0x0000888058387816 */ /* 0x020fca00000000ff */
[----:B------:R-:W-:-:S07]  /*28d0*/  IMAD R89, R56, R23, RZ ;  /* 0x0000001738597224 */ /* 0x000fce00078e02ff */
.L_x_51:
[----:B------:R-:W-:Y:S05]  /*28e0*/  BSYNC B1 ;  /* 0x0000000000017941 */ /* 0x000fea0003800000 */
.L_x_50:
        /* <DEDUP_REMOVED lines=11> */
.L_x_53:
[----:B------:R-:W-:Y:S05]  /*29a0*/  BSYNC B1 ;  /* 0x0000000000017941 */ /* 0x000fea0003800000 */
.L_x_52:
[----:B------:R-:W-:Y:S01]  /*29b0*/  @!P4 IMAD R67, R67, R22, R89 ;  /* 0x000000164343c224 */ /* 0x000fe200078e0259 */
[----:B------:R-:W-:Y:S04]  /*29c0*/  BSSY B1, `(.L_x_54) ;  /* 0x0000006000017945 */ /* 0x000fe80003800000 */
[----:B------:R0:W-:Y:S01]  /*29d0*/  @!P4 STG.E.U8 desc[UR36][R6.64+0x11], R67 ;  /* 0x000011430600c986 */ /* 0x0001e2000c101124 */
[----:B------:R-:W-:Y:S05]  /*29e0*/  @P3 BRA `(.L_x_55) ;  /* 0x00000000000c3947 */ /* 0x000fea0003800000 */
[----:B------:R-:W5:Y:S02]  /*29f0*/  LDG.E.U8 R88, desc[UR36][R94.64+0x18] ;  /* 0x000018245e587981 */ /* 0x000f64000c1e1100 */
[----:B-----5:R-:W-:-:S05]  /*2a00*/  PRMT R56, R88, 0x8880, RZ ;  /* 0x0000888058387816 */ /* 0x020fca00000000ff */
[----:B------:R-:W-:-:S07]  /*2a10*/  IMAD R89, R56, R23, RZ ;  /* 0x0000001738597224 */ /* 0x000fce00078e02ff */
.L_x_55:
[----:B------:R-:W-:Y:S05]  /*2a20*/  BSYNC B1 ;  /* 0x0000000000017941 */ /* 0x000fea0003800000 */
.L_x_54:
[----:B--2---:R-:W-:Y:S01]  /*2a30*/  @!P3 IMAD R57, R68, R22, R89 ;  /* 0x000000164439b224 */ /* 0x004fe200078e0259 */
[----:B------:R-:W-:Y:S04]  /*2a40*/  BSSY B1, `(.L_x_56) ;  /* 0x0000006000017945 */ /* 0x000fe80003800000 */
[----:B------:R2:W-:Y:S01]  /*2a50*/  @!P3 STG.E.U8 desc[UR36][R92.64+0x18], R57 ;  /* 0x000018395c00b986 */ /* 0x0005e2000c101124 */
[----:B------:R-:W-:Y:S05]  /*2a60*/  @P5 BRA `(.L_x_57) ;  /* 0x00000000000c5947 */ /* 0x000fea0003800000 */
[----:B------:R-:W5:Y:S02]  /*2a70*/  LDG.E.U8 R88, desc[UR36][R94.64+0x19] ;  /* 0x000019245e587981 */ /* 0x000f64000c1e1100 */
[----:B-----5:R-:W-:-:S05]  /*2a80*/  PRMT R56, R88, 0x8880, RZ ;  /* 0x0000888058387816 */ /* 0x020fca00000000ff */
[----:B------:R-:W-:-:S07]  /*2a90*/  IMAD R89, R56, R23, RZ ;  /* 0x0000001738597224 */ /* 0x000fce00078e02ff */
.L_x_57:
[----:B------:R-:W-:Y:S05]  /*2aa0*/  BSYNC B1 ;  /* 0x0000000000017941 */ /* 0x000fea0003800000 */
.L_x_56:
[----:B------:R-:W-:Y:S01]  /*2ab0*/  @!P5 IMAD R69, R69, R22, R89 ;  /* 0x000000164545d224 */ /* 0x000fe200078e0259 */
[----:B------:R-:W-:Y:S04]  /*2ac0*/  BSSY B1, `(.L_x_58) ;  /* 0x0000006000017945 */ /* 0x000fe80003800000 */
[----:B------:R0:W-:Y:S01]  /*2ad0*/  @!P5 STG.E.U8 desc[UR36][R92.64+0x19], R69 ;  /* 0x000019455c00d986 */ /* 0x0001e2000c101124 */
[----:B------:R-:W-:Y:S05]  /*2ae0*/  @P2 BRA `(.L_x_59) ;  /* 0x00000000000c2947 */ /* 0x000fea0003800000 */
[----:B------:R-:W5:Y:S02]  /*2af0*/  LDG.E.U8 R88, desc[UR36][R98.64+0x18] ;  /* 0x0000182462587981 */ /* 0x000f64000c1e1100 */
[----:B-----5:R-:W-:-:S05]  /*2b00*/  PRMT R56, R88, 0x8880, RZ ;  /* 0x0000888058387816 */ /* 0x020fca00000000ff */
[----:B------:R-:W-:-:S07]  /*2b10*/  IMAD R89, R56, R23, RZ ;  /* 0x0000001738597224 */ /* 0x000fce00078e02ff */
.L_x_59:
[----:B------:R-:W-:Y:S05]  /*2b20*/  BSYNC B1 ;  /* 0x0000000000017941 */ /* 0x000fea0003800000 */
.L_x_58:
        /* <DEDUP_REMOVED lines=11> */
.L_x_61:
[----:B------:R-:W-:Y:S05]  /*2be0*/  BSYNC B1 ;  /* 0x0000000000017941 */ /* 0x000fea0003800000 */
.L_x_60:
[----:B------:R-:W-:Y:S01]  /*2bf0*/  @!P4 IMAD R71, R71, R22, R89 ;  /* 0x000000164747c224 */ /* 0x000fe200078e0259 */
[----:B------:R-:W-:Y:S04]  /*2c00*/  BSSY B1, `(.L_x_62) ;  /* 0x0000006000017945 */ /* 0x000fe80003800000 */
[----:B------:R0:W-:Y:S01]  /*2c10*/  @!P4 STG.E.U8 desc[UR36][R6.64+0x19], R71 ;  /* 0x000019470600c986 */ /* 0x0001e2000c101124 */
[----:B------:R-:W-:Y:S05]  /*2c20*/  @P3 BRA `(.L_x_63) ;  /* 0x00000000000c3947 */ /* 0x000fea0003800000 */
[----:B------:R-:W5:Y:S02]  /*2c30*/  LDG.E.U8 R88, desc[UR36][R94.64+0x20] ;  /* 0x000020245e587981 */ /* 0x000f64000c1e1100 */
[----:B-----5:R-:W-:-:S05]  /*2c40*/  PRMT R56, R88, 0x8880, RZ ;  /* 0x0000888058387816 */ /* 0x020fca00000000ff */
[----:B------:R-:W-:-:S07]  /*2c50*/  IMAD R89, R56, R23, RZ ;  /* 0x0000001738597224 */ /* 0x000fce00078e02ff */
.L_x_63:
[----:B------:R-:W-:Y:S05]  /*2c60*/  BSYNC B1 ;  /* 0x0000000000017941 */ /* 0x000fea0003800000 */
.L_x_62:
[----:B--2---:R-:W-:Y:S01]  /*2c70*/  @!P3 IMAD R57, R72, R22, R89 ;  /* 0x000000164839b224 */ /* 0x004fe200078e0259 */
[----:B------:R-:W-:Y:S04]  /*2c80*/  BSSY B1, `(.L_x_64) ;  /* 0x0000006000017945 */ /* 0x000fe80003800000 */
[----:B------:R2:W-:Y:S01]  /*2c90*/  @!P3 STG.E.U8 desc[UR36][R92.64+0x20], R57 ;  /* 0x000020395c00b986 */ /* 0x0005e2000c101124 */
[----:B------:R-:W-:Y:S05]  /*2ca0*/  @P5 BRA `(.L_x_65) ;  /* 0x00000000000c5947 */ /* 0x000fea0003800000 */
[----:B------:R-:W5:Y:S02]  /*2cb0*/  LDG.E.U8 R88, desc[UR36][R94.64+0x21] ;  /* 0x000021245e587981 */ /* 0x000f64000c1e1100 */
[----:B-----5:R-:W-:-:S05]  /*2cc0*/  PRMT R56, R88, 0x8880, RZ ;  /* 0x0000888058387816 */ /* 0x020fca00000000ff */
[----:B------:R-:W-:-:S07]  /*2cd0*/  IMAD R89, R56, R23, RZ ;  /* 0x0000001738597224 */ /* 0x000fce00078e02ff */
.L_x_65:
[----:B------:R-:W-:Y:S05]  /*2ce0*/  BSYNC B1 ;  /* 0x0000000000017941 */ /* 0x000fea0003800000 */
.L_x_64:
[----:B------:R-:W-:Y:S01]  /*2cf0*/  @!P5 IMAD R73, R73, R22, R89 ;  /* 0x000000164949d224 */ /* 0x000fe200078e0259 */
[----:B------:R-:W-:Y:S04]  /*2d00*/  BSSY B1, `(.L_x_66) ;  /* 0x0000006000017945 */ /* 0x000fe80003800000 */
[----:B------:R0:W-:Y:S01]  /*2d10*/  @!P5 STG.E.U8 desc[UR36][R92.64+0x21], R73 ;  /* 0x000021495c00d986 */ /* 0x0001e2000c101124 */
[----:B------:R-:W-:Y:S05]  /*2d20*/  @P2 BRA `(.L_x_67) ;  /* 0x00000000000c2947 */ /* 0x000fea0003800000 */
[----:B------:R-:W5:Y:S02]  /*2d30*/  LDG.E.U8 R88, desc[UR36][R98.64+0x20] ;  /* 0x0000202462587981 */ /* 0x000f64000c1e1100 */
[----:B-----5:R-:W-:-:S05]  /*2d40*/  PRMT R56, R88, 0x8880, RZ ;  /* 0x0000888058387816 */ /* 0x020fca00000000ff */
[----:B------:R-:W-:-:S07]  /*2d50*/  IMAD R89, R56, R23, RZ ;  /* 0x0000001738597224 */ /* 0x000fce00078e02ff */
.L_x_67:
[----:B------:R-:W-:Y:S05]  /*2d60*/  BSYNC B1 ;  /* 0x0000000000017941 */ /* 0x000fea0003800000 */
.L_x_66:
        /* <DEDUP_REMOVED lines=11> */
.L_x_69:
[----:B------:R-:W-:Y:S05]  /*2e20*/  BSYNC B1 ;  /* 0x0000000000017941 */ /* 0x000fea0003800000 */
.L_x_68:
[----:B------:R-:W-:Y:S01]  /*2e30*/  @!P4 IMAD R75, R75, R22, R89 ;  /* 0x000000164b4bc224 */ /* 0x000fe200078e0259 */
[----:B------:R-:W-:Y:S04]  /*2e40*/  BSSY B1, `(.L_x_70) ;  /* 0x0000006000017945 */ /* 0x000fe80003800000 */
[----:B------:R0:W-:Y:S01]  /*2e50*/  @!P4 STG.E.U8 desc[UR36][R6.64+0x21], R75 ;  /* 0x0000214b0600c986 */ /* 0x0001e2000c101124 */
[----:B------:R-:W-:Y:S05]  /*2e60*/  @P3 BRA `(.L_x_71) ;  /* 0x00000000000c3947 */ /* 0x000fea0003800000 */
[----:B------:R-:W5:Y:S02]  /*2e70*/  LDG.E.U8 R88, desc[UR36][R94.64+0x28] ;  /* 0x000028245e587981 */ /* 0x000f64000c1e1100 */
[----:B-----5:R-:W-:-:S05]  /*2e80*/  PRMT R56, R88, 0x8880, RZ ;  /* 0x0000888058387816 */ /* 0x020fca00000000ff */
[----:B------:R-:W-:-:S07]  /*2e90*/  IMAD R89, R56, R23, RZ ;  /* 0x0000001738597224 */ /* 0x000fce00078e02ff */
.L_x_71:
[----:B------:R-:W-:Y:S05]  /*2ea0*/  BSYNC B1 ;  /* 0x0000000000017941 */ /* 0x000fea0003800000 */
.L_x_70:
[----:B--2---:R-:W-:Y:S01]  /*2eb0*/  @!P3 IMAD R57, R76, R22, R89 ;  /* 0x000000164c39b224 */ /* 0x004fe200078e0259 */
[----:B------:R-:W-:Y:S04]  /*2ec0*/  BSSY B1, `(.L_x_72) ;  /* 0x0000006000017945 */ /* 0x000fe80003800000 */
[----:B------:R2:W-:Y:S01]  /*2ed0*/  @!P3 STG.E.U8 desc[UR36][R92.64+0x28], R57 ;  /* 0x000028395c00b986 */ /* 0x0005e2000c101124 */
[----:B------:R-:W-:Y:S05]  /*2ee0*/  @P5 BRA `(.L_x_73) ;  /* 0x00000000000c5947 */ /* 0x000fea0003800000 */
[----:B------:R-:W5:Y:S02]  /*2ef0*/  LDG.E.U8 R88, desc[UR36][R94.64+0x29] ;  /* 0x000029245e587981 */ /* 0x000f64000c1e1100 */
[----:B-----5:R-:W-:-:S05]  /*2f00*/  PRMT R56, R88, 0x8880, RZ ;  /* 0x0000888058387816 */ /* 0x020fca00000000ff */
[----:B------:R-:W-:-:S07]  /*2f10*/  IMAD R89, R56, R23, RZ ;  /* 0x0000001738597224 */ /* 0x000fce00078e02ff */
.L_x_73:
[----:B------:R-:W-:Y:S05]  /*2f20*/  BSYNC B1 ;  /* 0x0000000000017941 */ /* 0x000fea0003800000 */
.L_x_72:
[----:B------:R-:W-:Y:S01]  /*2f30*/  @!P5 IMAD R77, R77, R22, R89 ;  /* 0x000000164d4dd224 */ /* 0x000fe200078e0259 */
[----:B------:R-:W-:Y:S04]  /*2f40*/  BSSY B1, `(.L_x_74) ;  /* 0x0000006000017945 */ /* 0x000fe80003800000 */
[----:B------:R0:W-:Y:S01]  /*2f50*/  @!P5 STG.E.U8 desc[UR36][R92.64+0x29], R77 ;  /* 0x0000294d5c00d986 */ /* 0x0001e2000c101124 */
[----:B------:R-:W-:Y:S05]  /*2f60*/  @P2 BRA `(.L_x_75) ;  /* 0x00000000000c2947 */ /* 0x000fea0003800000 */
[----:B------:R-:W5:Y:S02]  /*2f70*/  LDG.E.U8 R88, desc[UR36][R98.64+0x28] ;  /* 0x0000282462587981 */ /* 0x000f64000c1e1100 */
[----:B-----5:R-:W-:-:S05]  /*2f80*/  PRMT R56, R88, 0x8880, RZ ;  /* 0x0000888058387816 */ /* 0x020fca00000000ff */
[----:B------:R-:W-:-:S07]  /*2f90*/  IMAD R89, R56, R23, RZ ;  /* 0x0000001738597224 */ /* 0x000fce00078e02ff */
.L_x_75:
[----:B------:R-:W-:Y:S05]  /*2fa0*/  BSYNC B1 ;  /* 0x0000000000017941 */ /* 0x000fea0003800000 */
.L_x_74:
        /* <DEDUP_REMOVED lines=11> */
.L_x_77:
[----:B------:R-:W-:Y:S05]  /*3060*/  BSYNC B1 ;  /* 0x0000000000017941 */ /* 0x000fea0003800000 */
.L_x_76:
[----:B------:R-:W-:Y:S01]  /*3070*/  @!P4 IMAD R79, R79, R22, R89 ;  /* 0x000000164f4fc224 */ /* 0x000fe200078e0259 */
[----:B------:R-:W-:Y:S04]  /*3080*/  BSSY B1, `(.L_x_78) ;  /* 0x0000006000017945 */ /* 0x000fe80003800000 */
[----:B------:R0:W-:Y:S01]  /*3090*/  @!P4 STG.E.U8 desc[UR36][R6.64+0x29], R79 ;  /* 0x0000294f0600c986 */ /* 0x0001e2000c101124 */
[----:B------:R-:W-:Y:S05]  /*30a0*/  @P3 BRA `(.L_x_79) ;  /* 0x00000000000c3947 */ /* 0x000fea0003800000 */
[----:B------:R-:W5:Y:S02]  /*30b0*/  LDG.E.U8 R88, desc[UR36][R94.64+0x30] ;  /* 0x000030245e587981 */ /* 0x000f64000c1e1100 */
[----:B-----5:R-:W-:-:S05]  /*30c0*/  PRMT R56, R88, 0x8880, RZ ;  /* 0x0000888058387816 */ /* 0x020fca00000000ff */
[----:B------:R-:W-:-:S07]  /*30d0*/  IMAD R89, R56, R23, RZ ;  /* 0x0000001738597224 */ /* 0x000fce00078e02ff */
.L_x_79:
[----:B------:R-:W-:Y:S05]  /*30e0*/  BSYNC B1 ;  /* 0x0000000000017941 */ /* 0x000fea0003800000 */
.L_x_78:
[----:B--2---:R-:W-:Y:S01]  /*30f0*/  @!P3 IMAD R57, R80, R22, R89 ;  /* 0x000000165039b224 */ /* 0x004fe200078e0259 */
[----:B------:R-:W-:Y:S04]  /*3100*/  BSSY B1, `(.L_x_80) ;  /* 0x0000006000017945 */ /* 0x000fe80003800000 */
[----:B------:R2:W-:Y:S01]  /*3110*/  @!P3 STG.E.U8 desc[UR36][R92.64+0x30], R57 ;  /* 0x000030395c00b986 */ /* 0x0005e2000c101124 */
[----:B------:R-:W-:Y:S05]  /*3120*/  @P5 BRA `(.L_x_81) ;  /* 0x00000000000c5947 */ /* 0x000fea0003800000 */
[----:B------:R-:W5:Y:S02]  /*3130*/  LDG.E.U8 R88, desc[UR36][R94.64+0x31] ;  /* 0x000031245e587981 */ /* 0x000f64000c1e1100 */
[----:B-----5:R-:W-:-:S05]  /*3140*/  PRMT R56, R88, 0x8880, RZ ;  /* 0x0000888058387816 */ /* 0x020fca00000000ff */
[----:B------:R-:W-:-:S07]  /*3150*/  IMAD R89, R56, R23, RZ ;  /* 0x0000001738597224 */ /* 0x000fce00078e02ff */
.L_x_81:
[----:B------:R-:W-:Y:S05]  /*3160*/  BSYNC B1 ;  /* 0x0000000000017941 */ /* 0x000fea0003800000 */
.L_x_80:
[----:B------:R-:W-:Y:S01]  /*3170*/  @!P5 IMAD R81, R81, R22, R89 ;  /* 0x000000165151d224 */ /* 0x000fe200078e0259 */
[----:B------:R-:W-:Y:S04]  /*3180*/  BSSY B1, `(.L_x_82) ;  /* 0x0000006000017945 */ /* 0x000fe80003800000 */
[----:B------:R0:W-:Y:S01]  /*3190*/  @!P5 STG.E.U8 desc[UR36][R92.64+0x31], R81 ;  /* 0x000031515c00d986 */ /* 0x0001e2000c101124 */
[----:B------:R-:W-:Y:S05]  /*31a0*/  @P2 BRA `(.L_x_83) ;  /* 0x00000000000c2947 */ /* 0x000fea0003800000 */
[----:B------:R-:W5:Y:S02]  /*31b0*/  LDG.E.U8 R88, desc[UR36][R98.64+0x30] ;  /* 0x0000302462587981 */ /* 0x000f64000c1e1100 */
[----:B-----5:R-:W-:-:S05]  /*31c0*/  PRMT R56, R88, 0x8880, RZ ;  /* 0x0000888058387816 */ /* 0x020fca00000000ff */
[----:B------:R-:W-:-:S07]  /*31d0*/  IMAD R89, R56, R23, RZ ;  /* 0x0000001738597224 */ /* 0x000fce00078e02ff */
.L_x_83:
[----:B------:R-:W-:Y:S05]  /*31e0*/  BSYNC B1 ;  /* 0x0000000000017941 */ /* 0x000fea0003800000 */
.L_x_82:
[C---:B------:R-:W-:Y:S01]  /*31f0*/  ISETP.LT.OR P4, PT, R3.reuse, 0x32, !P1 ;  /* 0x000000320300780c */ /* 0x040fe20004f81670 */
[----:B--2---:R-:W-:Y:S01]  /*3200*/  @!P2 IMAD R57, R82, R22, R89 ;  /* 0x000000165239a224 */ /* 0x004fe200078e0259 */
[----:B------:R-:W-:Y:S01]  /*3210*/  BSSY B1, `(.L_x_84) ;  /* 0x000000b000017945 */ /* 0x000fe20003800000 */
[----:B------:R-:W-:Y:S02]  /*3220*/  ISETP.LT.OR P3, PT, R3, 0x39, !P0 ;  /* 0x000000390300780c */ /* 0x000fe40004761670 */
[----:B------:R-:W-:Y:S01]  /*3230*/  IADD3 R103, P5, R103, 0x80, RZ ;  /* 0x0000008067677810 */ /* 0x000fe20007fbe0ff */
[----:B------:R2:W-:Y:S01]  /*3240*/  @!P2 STG.E.U8 desc[UR36][R6.64+0x30], R57 ;  /* 0x000030390600a986 */ /* 0x0005e2000c101124 */
[C---:B------:R-:W-:Y:S02]  /*3250*/  ISETP.LT.OR P2, PT, R3.reuse, 0x39, !P1 ;  /* 0x000000390300780c */ /* 0x040fe40004f41670 */
[C---:B------:R-:W-:Y:S02]  /*3260*/  ISETP.LT.OR P0, PT, R3.reuse, 0x3a, !P0 ;  /* 0x0000003a0300780c */ /* 0x040fe40004701670 */
[----:B------:R-:W-:-:S02]  /*3270*/  ISETP.LT.OR P1, PT, R3, 0x3a, !P1 ;  /* 0x0000003a0300780c */ /* 0x000fc40004f21670 */
[----:B------:R-:W-:Y:S11]  /*3280*/  @P4 BRA `(.L_x_85) ;  /* 0x00000000000c4947 */ /* 0x000ff60003800000 */
[----:B------:R-:W5:Y:S02]  /*3290*/  LDG.E.U8 R88, desc[UR36][R98.64+0x31] ;  /* 0x0000312462587981 */ /* 0x000f64000c1e1100 */
[----:B-----5:R-:W-:-:S05]  /*32a0*/  PRMT R56, R88, 0x8880, RZ ;  /* 0x0000888058387816 */ /* 0x020fca00000000ff */
[----:B------:R-:W-:-:S07]  /*32b0*/  IMAD R89, R56, R23, RZ ;  /* 0x0000001738597224 */ /* 0x000fce00078e02ff */
.L_x_85:
[----:B------:R-:W-:Y:S05]  /*32c0*/  BSYNC B1 ;  /* 0x0000000000017941 */ /* 0x000fea0003800000 */
.L_x_84:
[----:B------:R-:W-:Y:S01]  /*32d0*/  @!P4 IMAD R83, R83, R22, R89 ;  /* 0x000000165353c224 */ /* 0x000fe200078e0259 */
[----:B------:R-:W-:Y:S04]  /*32e0*/  BSSY B1, `(.L_x_86) ;  /* 0x0000006000017945 */ /* 0x000fe80003800000 */
[----:B------:R0:W-:Y:S01]  /*32f0*/  @!P4 STG.E.U8 desc[UR36][R6.64+0x31], R83 ;  /* 0x000031530600c986 */ /* 0x0001e2000c101124 */
[----:B------:R-:W-:Y:S05]  /*3300*/  @P3 BRA `(.L_x_87) ;  /* 0x00000000000c3947 */ /* 0x000fea0003800000 */
[----:B------:R-:W5:Y:S02]  /*3310*/  LDG.E.U8 R88, desc[UR36][R94.64+0x38] ;  /* 0x000038245e587981 */ /* 0x000f64000c1e1100 */
[----:B-----5:R-:W-:-:S05]  /*3320*/  PRMT R56, R88, 0x8880, RZ ;  /* 0x0000888058387816 */ /* 0x020fca00000000ff */
[----:B------:R-:W-:-:S07]  /*3330*/  IMAD R89, R56, R23, RZ ;  /* 0x0000001738597224 */ /* 0x000fce00078e02ff */
.L_x_87:
[----:B------:R-:W-:Y:S05]  /*3340*/  BSYNC B1 ;  /* 0x0000000000017941 */ /* 0x000fea0003800000 */
.L_x_86:
[----:B--2---:R-:W-:Y:S01]  /*3350*/  @!P3 IMAD R57, R84, R22, R89 ;  /* 0x000000165439b224 */ /* 0x004fe200078e0259 */
[----:B------:R-:W-:Y:S01]  /*3360*/  BSSY B1, `(.L_x_88) ;  /* 0x0000007000017945 */ /* 0x000fe20003800000 */
[----:B------:R-:W-:-:S03]  /*3370*/  IMAD.X R5, RZ, RZ, R5, P5 ;  /* 0x000000ffff057224 */ /* 0x000fc600028e0605 */
[----:B------:R2:W-:Y:S01]  /*3380*/  @!P3 STG.E.U8 desc[UR36][R92.64+0x38], R57 ;  /* 0x000038395c00b986 */ /* 0x0005e2000c101124 */
[----:B------:R-:W-:Y:S05]  /*3390*/  @P0 BRA `(.L_x_89) ;  /* 0x00000000000c0947 */ /* 0x000fea0003800000 */
[----:B------:R-:W5:Y:S02]  /*33a0*/  LDG.E.U8 R88, desc[UR36][R94.64+0x39] ;  /* 0x000039245e587981 */ /* 0x000f64000c1e1100 */
[----:B-----5:R-:W-:-:S05]  /*33b0*/  PRMT R4, R88, 0x8880, RZ ;  /* 0x0000888058047816 */ /* 0x020fca00000000ff */
[----:B------:R-:W-:-:S07]  /*33c0*/  IMAD R89, R4, R23, RZ ;  /* 0x0000001704597224 */ /* 0x000fce00078e02ff */
.L_x_89:
[----:B------:R-:W-:Y:S05]  /*33d0*/  BSYNC B1 ;  /* 0x0000000000017941 */ /* 0x000fea0003800000 */
.L_x_88:
[----:B------:R-:W-:Y:S01]  /*33e0*/  @!P0 IMAD R85, R85, R22, R89 ;  /* 0x0000001655558224 */ /* 0x000fe200078e0259 */
[----:B------:R-:W-:Y:S01]  /*33f0*/  BSSY B1, `(.L_x_90) ;  /* 0x0000007000017945 */ /* 0x000fe20003800000 */
[----:B------:R-:W-:-:S03]  /*3400*/  IMAD R56, R5, R90, RZ ;  /* 0x0000005a05387224 */ /* 0x000fc600078e02ff */
[----:B------:R0:W-:Y:S01]  /*3410*/  @!P0 STG.E.U8 desc[UR36][R92.64+0x39], R85 ;  /* 0x000039555c008986 */ /* 0x0001e2000c101124 */
[----:B------:R-:W-:Y:S05]  /*3420*/  @P2 BRA `(.L_x_91) ;  /* 0x00000000000c2947 */ /* 0x000fea0003800000 */
[----:B------:R-:W5:Y:S02]  /*3430*/  LDG.E.U8 R88, desc[UR36][R98.64+0x38] ;  /* 0x0000382462587981 */ /* 0x000f64000c1e1100 */
[----:B-----5:R-:W-:-:S05]  /*3440*/  PRMT R4, R88, 0x8880, RZ ;  /* 0x0000888058047816 */ /* 0x020fca00000000ff */
[----:B------:R-:W-:-:S07]  /*3450*/  IMAD R89, R4, R23, RZ ;  /* 0x0000001704597224 */ /* 0x000fce00078e02ff */
.L_x_91:
[----:B------:R-:W-:Y:S05]  /*3460*/  BSYNC B1 ;  /* 0x0000000000017941 */ /* 0x000fea0003800000 */
.L_x_90:
[----:B------:R-:W-:Y:S01]  /*3470*/  @!P2 IMAD R5, R86, R22, R89 ;  /* 0x000000165605a224 */ /* 0x000fe200078e0259 */
[----:B------:R-:W-:Y:S01]  /*3480*/  BSSY B1, `(.L_x_92) ;  /* 0x0000009000017945 */ /* 0x000fe20003800000 */
[C---:B--2---:R-:W-:Y:S02]  /*3490*/  IMAD R57, R103.reuse, R91, R56 ;  /* 0x0000005b67397224 */ /* 0x044fe400078e0238 */
[CC--:B------:R-:W-:Y:S01]  /*34a0*/  IMAD.WIDE.U32 R96, R103.reuse, R90.reuse, R96 ;  /* 0x0000005a67607225 */ /* 0x0c0fe200078e0060 */
[----:B------:R2:W-:Y:S03]  /*34b0*/  @!P2 STG.E.U8 desc[UR36][R6.64+0x38], R5 ;  /* 0x000038050600a986 */ /* 0x0005e6000c101124 */
[----:B------:R-:W-:Y:S01]  /*34c0*/  IMAD.WIDE.U32 R90, R103, R90, R20 ;  /* 0x0000005a675a7225 */ /* 0x000fe200078e0014 */
[----:B------:R-:W-:Y:S06]  /*34d0*/  @P1 BRA `(.L_x_93) ;  /* 0x00000000000c1947 */ /* 0x000fec0003800000 */
[----:B------:R-:W5:Y:S02]  /*34e0*/  LDG.E.U8 R88, desc[UR36][R98.64+0x39] ;  /* 0x0000392462587981 */ /* 0x000f64000c1e1100 */
[----:B-----5:R-:W-:-:S05]  /*34f0*/  PRMT R4, R88, 0x8880, RZ ;  /* 0x0000888058047816 */ /* 0x020fca00000000ff */
[----:B------:R-:W-:-:S07]  /*3500*/  IMAD R89, R4, R23, RZ ;  /* 0x0000001704597224 */ /* 0x000fce00078e02ff */
.L_x_93:
[----:B------:R-:W-:Y:S05]  /*3510*/  BSYNC B1 ;  /* 0x0000000000017941 */ /* 0x000fea0003800000 */
.L_x_92:
[----:B------:R-:W-:Y:S01]  /*3520*/  @!P1 IMAD R87, R87, R22, R89 ;  /* 0x0000001657579224 */ /* 0x000fe200078e0259 */
[----:B------:R-:W-:Y:S01]  /*3530*/  ISETP.GE.AND P2, PT, R100, 0x81, PT ;  /* 0x000000816400780c */ /* 0x000fe20003f46270 */
[----:B------:R-:W-:Y:S01]  /*3540*/  BSSY B1, `(.L_x_94) ;  /* 0x000000c000017945 */ /* 0x000fe20003800000 */
[----:B------:R-:W-:Y:S02]  /*3550*/  IADD3 R4, P5, R90, R12, RZ ;  /* 0x0000000c5a047210 */ /* 0x000fe40007fbe0ff */
[----:B------:R0:W-:Y:S01]  /*3560*/  @!P1 STG.E.U8 desc[UR36][R6.64+0x39], R87 ;  /* 0x0000395706009986 */ /* 0x0001e2000c101124 */
[----:B------:R-:W-:Y:S02]  /*3570*/  ISETP.LT.OR P1, PT, R3, 0x1, !P2 ;  /* 0x000000010300780c */ /* 0x000fe40005721670 */
[----:B--2---:R-:W-:Y:S02]  /*3580*/  IADD3.X R5, R13, R91, R57, P5, !PT ;  /* 0x0000005b0d057210 */ /* 0x004fe40002ffe439 */
[----:B------:R-:W-:-:S02]  /*3590*/  ISETP.GE.AND P0, PT, R100, 0x89, PT ;  /* 0x000000896400780c */ /* 0x000fc40003f06270 */
[----:B------:R-:W-:Y:S02]  /*35a0*/  IADD3 R12, P4, P3, R14, R12, R96 ;  /* 0x0000000c0e0c7210 */ /* 0x000fe40007b9e060 */
[----:B------:R-:W-:-:S05]  /*35b0*/  ISETP.LT.OR P5, PT, R3, 0x2, !P2 ;  /* 0x000000020300780c */ /* 0x000fca00057a1670 */
[----:B0-----:R-:W-:Y:S08]  /*35c0*/  @P1 BRA `(.L_x_95) ;  /* 0x00000000000c1947 */ /* 0x001ff00003800000 */
[----:B------:R-:W3:Y:S02]  /*35d0*/  LDG.E.U8 R88, desc[UR36][R4.64] ;  /* 0x0000002404587981 */ /* 0x000ee4000c1e1100 */
[----:B---3--:R-:W-:-:S05]  /*35e0*/  PRMT R6, R88, 0x8880, RZ ;  /* 0x0000888058067816 */ /* 0x008fca00000000ff */
[----:B------:R-:W-:-:S07]  /*35f0*/  IMAD R89, R6, R23, RZ ;  /* 0x0000001706597224 */ /* 0x000fce00078e02ff */
.L_x_95:
[----:B------:R-:W-:Y:S05]  /*3600*/  BSYNC B1 ;  /* 0x0000000000017941 */ /* 0x000fea0003800000 */
.L_x_94:
[----:B---3--:R-:W-:Y:S01]  /*3610*/  @!P1 IMAD R7, R24, R22, R89 ;  /* 0x0000001618079224 */ /* 0x008fe200078e0259 */
[----:B------:R-:W-:Y:S01]  /*3620*/  BSSY B1, `(.L_x_96) ;  /* 0x0000007000017945 */ /* 0x000fe20003800000 */
[----:B------:R-:W-:-:S03]  /*3630*/  IMAD.IADD R96, R57, 0x1, R97 ;  /* 0x0000000139607824 */ /* 0x000fc600078e0261 */
[----:B------:R0:W-:Y:S01]  /*3640*/  @!P1 STG.E.U8 desc[UR36][R8.64], R7 ;  /* 0x0000000708009986 */ /* 0x0001e2000c101124 */
[----:B------:R-:W-:Y:S05]  /*3650*/  @P5 BRA `(.L_x_97) ;  /* 0x00000000000c5947 */ /* 0x000fea0003800000 */
[----:B------:R-:W2:Y:S02]  /*3660*/  LDG.E.U8 R88, desc[UR36][R4.64+0x1] ;  /* 0x0000012404587981 */ /* 0x000ea4000c1e1100 */
[----:B--2---:R-:W-:-:S05]  /*3670*/  PRMT R6, R88, 0x8880, RZ ;  /* 0x0000888058067816 */ /* 0x004fca00000000ff */
[----:B------:R-:W-:-:S07]  /*3680*/  IMAD R89, R6, R23, RZ ;  /* 0x0000001706597224 */ /* 0x000fce00078e02ff */
.L_x_97:
[----:B------:R-:W-:Y:S05]  /*3690*/  BSYNC B1 ;  /* 0x0000000000017941 */ /* 0x000fea0003800000 */
.L_x_96:
[----:B------:R-:W-:Y:S01]  /*36a0*/  ISETP.LT.OR P1, PT, R3, 0x1, !P0 ;  /* 0x000000010300780c */ /* 0x000fe20004721670 */
[----:B------:R-:W-:Y:S01]  /*36b0*/  @!P5 IMAD R25, R25, R22, R89 ;  /* 0x000000161919d224 */ /* 0x000fe200078e0259 */
[----:B------:R-:W-:Y:S01]  /*36c0*/  BSSY B1, `(.L_x_98) ;  /* 0x000000a000017945 */ /* 0x000fe20003800000 */
[----:B------:R-:W-:Y:S02]  /*36d0*/  IADD3.X R13, R21, R13, R96, P4, P3 ;  /* 0x0000000d150d7210 */ /* 0x000fe400027e6460 */
[C---:B------:R-:W-:Y:S01]  /*36e0*/  ISETP.LT.OR P4, PT, R3.reuse, 0x2, !P0 ;  /* 0x000000020300780c */ /* 0x040fe20004781670 */
[----:B------:R2:W-:Y:S01]  /*36f0*/  @!P5 STG.E.U8 desc[UR36][R8.64+0x1], R25 ;  /* 0x000001190800d986 */ /* 0x0005e2000c101124 */
[C---:B------:R-:W-:Y:S02]  /*3700*/  ISETP.LT.OR P5, PT, R3.reuse, 0x9, !P2 ;  /* 0x000000090300780c */ /* 0x040fe400057a1670 */
[----:B------:R-:W-:-:S04]  /*3710*/  ISETP.LT.OR P3, PT, R3, 0xa, !P2 ;  /* 0x0000000a0300780c */ /* 0x000fc80005761670 */
[----:B------:R-:W-:Y:S09]  /*3720*/  @P1 BRA `(.L_x_99) ;  /* 0x00000000000c1947 */ /* 0x000ff20003800000 */
[----:B------:R-:W3:Y:S02]  /*3730*/  LDG.E.U8 R88, desc[UR36][R12.64] ;  /* 0x000000240c587981 */ /* 0x000ee4000c1e1100 */
[----:B---3--:R-:W-:-:S05]  /*3740*/  PRMT R6, R88, 0x8880, RZ ;  /* 0x0000888058067816 */ /* 0x008fca00000000ff */
[----:B------:R-:W-:-:S07]  /*3750*/  IMAD R89, R6, R23, RZ ;  /* 0x0000001706597224 */ /* 0x000fce00078e02ff */
.L_x_99:
[----:B------:R-:W-:Y:S05]  /*3760*/  BSYNC B1 ;  /* 0x0000000000017941 */ /* 0x000fea0003800000 */
.L_x_98:
[----:B0-----:R-:W-:Y:S01]  /*3770*/  @!P1 IMAD R7, R26, R22, R89 ;  /* 0x000000161a079224 */ /* 0x001fe200078e0259 */
[----:B------:R-:W-:Y:S04]  /*3780*/  BSSY B1, `(.L_x_100) ;  /* 0x0000006000017945 */ /* 0x000fe80003800000 */
[----:B------:R0:W-:Y:S01]  /*3790*/  @!P1 STG.E.U8 desc[UR36][R10.64], R7 ;  /* 0x000000070a009986 */ /* 0x0001e2000c101124 */
[----:B------:R-:W-:Y:S05]  /*37a0*/  @P4 BRA `(.L_x_101) ;  /* 0x00000000000c4947 */ /* 0x000fea0003800000 */
[----:B------:R-:W3:Y:S02]  /*37b0*/  LDG.E.U8 R88, desc[UR36][R12.64+0x1] ;  /* 0x000001240c587981 */ /* 0x000ee4000c1e1100 */
[----:B---3--:R-:W-:-:S05]  /*37c0*/  PRMT R6, R88, 0x8880, RZ ;  /* 0x0000888058067816 */ /* 0x008fca00000000ff */
[----:B------:R-:W-:-:S07]  /*37d0*/  IMAD R89, R6, R23, RZ ;  /* 0x0000001706597224 */ /* 0x000fce00078e02ff */
.L_x_101:
[----:B------:R-:W-:Y:S05]  /*37e0*/  BSYNC B1 ;  /* 0x0000000000017941 */ /* 0x000fea0003800000 */
.L_x_100:
[----:B------:R-:W-:Y:S01]  /*37f0*/  @!P4 IMAD R27, R27, R22, R89 ;  /* 0x000000161b1bc224 */ /* 0x000fe200078e0259 */
[----:B------:R-:W-:Y:S04]  /*3800*/  BSSY B1, `(.L_x_102) ;  /* 0x0000006000017945 */ /* 0x000fe80003800000 */
[----:B------:R3:W-:Y:S01]  /*3810*/  @!P4 STG.E.U8 desc[UR36][R10.64+0x1], R27 ;  /* 0x0000011b0a00c986 */ /* 0x0007e2000c101124 */
[----:B------:R-:W-:Y:S05]  /*3820*/  @P5 BRA `(.L_x_103) ;  /* 0x00000000000c5947 */ /* 0x000fea0003800000 */
[----:B------:R-:W5:Y:S02]  /*3830*/  LDG.E.U8 R88, desc[UR36][R4.64+0x8] ;  /* 0x0000082404587981 */ /* 0x000f64000c1e1100 */
[----:B-----5:R-:W-:-:S05]  /*3840*/  PRMT R6, R88, 0x8880, RZ ;  /* 0x0000888058067816 */ /* 0x020fca00000000ff */
[----:B------:R-:W-:-:S07]  /*3850*/  IMAD R89, R6, R23, RZ ;  /* 0x0000001706597224 */ /* 0x000fce00078e02ff */
.L_x_103:
[----:B------:R-:W-:Y:S05]  /*3860*/  BSYNC B1 ;  /* 0x0000000000017941 */ /* 0x000fea0003800000 */
.L_x_102:
[----:B0-----:R-:W-:Y:S01]  /*3870*/  @!P5 IMAD R7, R28, R22, R89 ;  /* 0x000000161c07d224 */ /* 0x001fe200078e0259 */
[----:B------:R-:W-:Y:S04]  /*3880*/  BSSY B1, `(.L_x_104) ;  /* 0x0000006000017945 */ /* 0x000fe80003800000 */
[----:B------:R0:W-:Y:S01]  /*3890*/  @!P5 STG.E.U8 desc[UR36][R8.64+0x8], R7 ;  /* 0x000008070800d986 */ /* 0x0001e2000c101124 */
[----:B------:R-:W-:Y:S05]  /*38a0*/  @P3 BRA `(.L_x_105) ;  /* 0x00000000000c3947 */ /* 0x000fea0003800000 */
[----:B------:R-:W5:Y:S02]  /*38b0*/  LDG.E.U8 R88, desc[UR36][R4.64+0x9] ;  /* 0x0000092404587981 */ /* 0x000f64000c1e1100 */
[----:B-----5:R-:W-:-:S05]  /*38c0*/  PRMT R6, R88, 0x8880, RZ ;  /* 0x0000888058067816 */ /* 0x020fca00000000ff */
[----:B------:R-:W-:-:S07]  /*38d0*/  IMAD R89, R6, R23, RZ ;  /* 0x0000001706597224 */ /* 0x000fce00078e02ff */
.L_x_105:
[----:B------:R-:W-:Y:S05]  /*38e0*/  BSYNC B1 ;  /* 0x0000000000017941 */ /* 0x000fea0003800000 */
.L_x_104:
[----:B------:R-:W-:Y:S01]  /*38f0*/  ISETP.LT.OR P5, PT, R3, 0x9, !P0 ;  /* 0x000000090300780c */ /* 0x000fe200047a1670 */
[----:B------:R-:W-:Y:S01]  /*3900*/  @!P3 IMAD R29, R29, R22, R89 ;  /* 0x000000161d1db224 */ /* 0x000fe200078e0259 */
        /* <DEDUP_REMOVED lines=9> */
.L_x_107:
[----:B------:R-:W-:Y:S05]  /*39a0*/  BSYNC B1 ;  /* 0x0000000000017941 */ /* 0x000fea0003800000 */
.L_x_106:
[----:B0-----:R-:W-:Y:S01]  /*39b0*/  @!P5 IMAD R7, R30, R22, R89 ;  /* 0x000000161e07d224 */ /* 0x001fe200078e0259 */
[----:B------:R-:W-:Y:S04]  /*39c0*/  BSSY B1, `(.L_x_108) ;  /* 0x0000006000017945 */ /* 0x000fe80003800000 */
[----:B------:R0:W-:Y:S01]  /*39d0*/  @!P5 STG.E.U8 desc[UR36][R10.64+0x8], R7 ;  /* 0x000008070a00d986 */ /* 0x0001e2000c101124 */
[----:B------:R-:W-:Y:S05]  /*39e0*/  @P4 BRA `(.L_x_109) ;  /* 0x00000000000c4947 */ /* 0x000fea0003800000 */
[----:B------:R-:W5:Y:S02]  /*39f0*/  LDG.E.U8 R88, desc[UR36][R12.64+0x9] ;  /* 0x000009240c587981 */ /* 0x000f64000c1e1100 */
[----:B-----5:R-:W-:-:S05]  /*3a00*/  PRMT R6, R88, 0x8880, RZ ;  /* 0x0000888058067816 */ /* 0x020fca00000000ff */
[----:B------:R-:W-:-:S07]  /*3a10*/  IMAD R89, R6, R23, RZ ;  /* 0x0000001706597224 */ /* 0x000fce00078e02ff */
.L_x_109:
[----:B------:R-:W-:Y:S05]  /*3a20*/  BSYNC B1 ;  /* 0x0000000000017941 */ /* 0x000fea0003800000 */
.L_x_108:
[----:B------:R-:W-:Y:S01]  /*3a30*/  @!P4 IMAD R31, R31, R22, R89 ;  /* 0x000000161f1fc224 */ /* 0x000fe200078e0259 */
[----:B------:R-:W-:Y:S04]  /*3a40*/  BSSY B1, `(.L_x_110) ;  /* 0x0000006000017945 */ /* 0x000fe80003800000 */
[----:B------:R0:W-:Y:S01]  /*3a50*/  @!P4 STG.E.U8 desc[UR36][R10.64+0x9], R31 ;  /* 0x0000091f0a00c986 */ /* 0x0001e2000c101124 */
[----:B------:R-:W-:Y:S05]  /*3a60*/  @P3 BRA `(.L_x_111) ;  /* 0x00000000000c3947 */ /* 0x000fea0003800000 */
[----:B------:R-:W5:Y:S02]  /*3a70*/  LDG.E.U8 R88, desc[UR36][R4.64+0x10] ;  /* 0x0000102404587981 */ /* 0x000f64000c1e1100 */
[----:B-----5:R-:W-:-:S05]  /*3a80*/  PRMT R6, R88, 0x8880, RZ ;  /* 0x0000888058067816 */ /* 0x020fca00000000ff */
[----:B------:R-:W-:-:S07]  /*3a90*/  IMAD R89, R6, R23, RZ ;  /* 0x0000001706597224 */ /* 0x000fce00078e02ff */
.L_x_111:
[----:B------:R-:W-:Y:S05]  /*3aa0*/  BSYNC B1 ;  /* 0x0000000000017941 */ /* 0x000fea0003800000 */
.L_x_110:
[----:B0-----:R-:W-:Y:S01]  /*3ab0*/  @!P3 IMAD R7, R32, R22, R89 ;  /* 0x000000162007b224 */ /* 0x001fe200078e0259 */
[----:B------:R-:W-:Y:S04]  /*3ac0*/  BSSY B1, `(.L_x_112) ;  /* 0x0000006000017945 */ /* 0x000fe80003800000 */
[----:B------:R0:W-:Y:S01]  /*3ad0*/  @!P3 STG.E.U8 desc[UR36][R8.64+0x10], R7 ;  /* 0x000010070800b986 */ /* 0x0001e2000c101124 */
[----:B------:R-:W-:Y:S05]  /*3ae0*/  @P1 BRA `(.L_x_113) ;  /* 0x00000000000c1947 */ /* 0x000fea0003800000 */
[----:B------:R-:W5:Y:S02]  /*3af0*/  LDG.E.U8 R88, desc[UR36][R4.64+0x11] ;  /* 0x0000112404587981 */ /* 0x000f64000c1e1100 */
[----:B-----5:R-:W-:-:S05]  /*3b00*/  PRMT R6, R88, 0x8880, RZ ;  /* 0x0000888058067816 */ /* 0x020fca00000000ff */
[----:B------:R-:W-:-:S07]  /*3b10*/  IMAD R89, R6, R23, RZ ;  /* 0x0000001706597224 */ /* 0x000fce00078e02ff */
.L_x_113:
[----:B------:R-:W-:Y:S05]  /*3b20*/  BSYNC B1 ;  /* 0x0000000000017941 */ /* 0x000fea0003800000 */
.L_x_112:
        /* <DEDUP_REMOVED lines=11> */
.L_x_115:
[----:B------:R-:W-:Y:S05]  /*3be0*/  BSYNC B1 ;  /* 0x0000000000017941 */ /* 0x000fea0003800000 */
.L_x_114:
[----:B0-----:R-:W-:Y:S01]  /*3bf0*/  @!P4 IMAD R7, R34, R22, R89 ;  /* 0x000000162207c224 */ /* 0x001fe200078e0259 */
[----:B------:R-:W-:Y:S04]  /*3c00*/  BSSY B1, `(.L_x_116) ;  /* 0x0000006000017945 */ /* 0x000fe80003800000 */
[----:B------:R0:W-:Y:S01]  /*3c10*/  @!P4 STG.E.U8 desc[UR36][R10.64+0x10], R7 ;  /* 0x000010070a00c986 */ /* 0x0001e2000c101124 */
[----:B------:R-:W-:Y:S05]  /*3c20*/  @P3 BRA `(.L_x_117) ;  /* 0x00000000000c3947 */ /* 0x000fea0003800000 */
[----:B------:R-:W5:Y:S02]  /*3c30*/  LDG.E.U8 R88, desc[UR36][R12.64+0x11] ;  /* 0x000011240c587981 */ /* 0x000f64000c1e1100 */
[----:B-----5:R-:W-:-:S05]  /*3c40*/  PRMT R6, R88, 0x8880, RZ ;  /* 0x0000888058067816 */ /* 0x020fca00000000ff */
[----:B------:R-:W-:-:S07]  /*3c50*/  IMAD R89, R6, R23, RZ ;  /* 0x0000001706597224 */ /* 0x000fce00078e02ff */
.L_x_117:
[----:B------:R-:W-:Y:S05]  /*3c60*/  BSYNC B1 ;  /* 0x0000000000017941 */ /* 0x000fea0003800000 */
.L_x_116:
[----:B------:R-:W-:Y:S01]  /*3c70*/  @!P3 IMAD R35, R35, R22, R89 ;  /* 0x000000162323b224 */ /* 0x000fe200078e0259 */
[----:B------:R-:W-:Y:S04]  /*3c80*/  BSSY B1, `(.L_x_118) ;  /* 0x0000006000017945 */ /* 0x000fe80003800000 */
[----:B------:R0:W-:Y:S01]  /*3c90*/  @!P3 STG.E.U8 desc[UR36][R10.64+0x11], R35 ;  /* 0x000011230a00b986 */ /* 0x0001e2000c101124 */
[----:B------:R-:W-:Y:S05]  /*3ca0*/  @P5 BRA `(.L_x_119) ;  /* 0x00000000000c5947 */ /* 0x000fea0003800000 */
[----:B------:R-:W5:Y:S02]  /*3cb0*/  LDG.E.U8 R88, desc[UR36][R4.64+0x18] ;  /* 0x0000182404587981 */ /* 0x000f64000c1e1100 */
[----:B-----5:R-:W-:-:S05]  /*3cc0*/  PRMT R6, R88, 0x8880, RZ ;  /* 0x0000888058067816 */ /* 0x020fca00000000ff */
[----:B------:R-:W-:-:S07]  /*3cd0*/  IMAD R89, R6, R23, RZ ;  /* 0x0000001706597224 */ /* 0x000fce00078e02ff */
.L_x_119:
[----:B------:R-:W-:Y:S05]  /*3ce0*/  BSYNC B1 ;  /* 0x0000000000017941 */ /* 0x000fea0003800000 */
.L_x_118:
[----:B0-----:R-:W-:Y:S01]  /*3cf0*/  @!P5 IMAD R7, R36, R22, R89 ;  /* 0x000000162407d224 */ /* 0x001fe200078e0259 */
[----:B------:R-:W-:Y:S04]  /*3d00*/  BSSY B1, `(.L_x_120) ;  /* 0x0000006000017945 */ /* 0x000fe80003800000 */
[----:B------:R0:W-:Y:S01]  /*3d10*/  @!P5 STG.E.U8 desc[UR36][R8.64+0x18], R7 ;  /* 0x000018070800d986 */ /* 0x0001e2000c101124 */
[----:B------:R-:W-:Y:S05]  /*3d20*/  @P1 BRA `(.L_x_121) ;  /* 0x00000000000c1947 */ /* 0x000fea0003800000 */
[----:B------:R-:W5:Y:S02]  /*3d30*/  LDG.E.U8 R88, desc[UR36][R4.64+0x19] ;  /* 0x0000192404587981 */ /* 0x000f64000c1e1100 */
[----:B-----5:R-:W-:-:S05]  /*3d40*/  PRMT R6, R88, 0x8880, RZ ;  /* 0x0000888058067816 */ /* 0x020fca00000000ff */
[----:B------:R-:W-:-:S07]  /*3d50*/  IMAD R89, R6, R23, RZ ;  /* 0x0000001706597224 */ /* 0x000fce00078e02ff */
.L_x_121:
[----:B------:R-:W-:Y:S05]  /*3d60*/  BSYNC B1 ;  /* 0x0000000000017941 */ /* 0x000fea0003800000 */
.L_x_120:
        /* <DEDUP_REMOVED lines=11> */
.L_x_123:
[----:B------:R-:W-:Y:S05]  /*3e20*/  BSYNC B1 ;  /* 0x0000000000017941 */ /* 0x000fea0003800000 */
.L_x_122:
[----:B0-----:R-:W-:Y:S01]  /*3e30*/  @!P4 IMAD R7, R38, R22, R89 ;  /* 0x000000162607c224 */ /* 0x001fe200078e0259 */
[----:B------:R-:W-:Y:S04]  /*3e40*/  BSSY B1, `(.L_x_124) ;  /* 0x0000006000017945 */ /* 0x000fe80003800000 */
[----:B------:R0:W-:Y:S01]  /*3e50*/  @!P4 STG.E.U8 desc[UR36][R10.64+0x18], R7 ;  /* 0x000018070a00c986 */ /* 0x0001e2000c101124 */
[----:B------:R-:W-:Y:S05]  /*3e60*/  @P3 BRA `(.L_x_125) ;  /* 0x00000000000c3947 */ /* 0x000fea0003800000 */
[----:B------:R-:W5:Y:S02]  /*3e70*/  LDG.E.U8 R88, desc[UR36][R12.64+0x19] ;  /* 0x000019240c587981 */ /* 0x000f64000c1e1100 */
[----:B-----5:R-:W-:-:S05]  /*3e80*/  PRMT R6, R88, 0x8880, RZ ;  /* 0x0000888058067816 */ /* 0x020fca00000000ff */
[----:B------:R-:W-:-:S07]  /*3e90*/  IMAD R89, R6, R23, RZ ;  /* 0x0000001706597224 */ /* 0x000fce00078e02ff */
.L_x_125:
[----:B------:R-:W-:Y:S05]  /*3ea0*/  BSYNC B1 ;  /* 0x0000000000017941 */ /* 0x000fea0003800000 */
.L_x_124:
[----:B------:R-:W-:Y:S01]  /*3eb0*/  @!P3 IMAD R39, R39, R22, R89 ;  /* 0x000000162727b224 */ /* 0x000fe200078e0259 */
[----:B------:R-:W-:Y:S04]  /*3ec0*/  BSSY B1, `(.L_x_126) ;  /* 0x0000006000017945 */ /* 0x000fe80003800000 */
[----:B------:R0:W-:Y:S01]  /*3ed0*/  @!P3 STG.E.U8 desc[UR36][R10.64+0x19], R39 ;  /* 0x000019270a00b986 */ /* 0x0001e2000c101124 */
[----:B------:R-:W-:Y:S05]  /*3ee0*/  @P5 BRA `(.L_x_127) ;  /* 0x00000000000c5947 */ /* 0x000fea0003800000 */
[----:B------:R-:W5:Y:S02]  /*3ef0*/  LDG.E.U8 R88, desc[UR36][R4.64+0x20] ;  /* 0x0000202404587981 */ /* 0x000f64000c1e1100 */
[----:B-----5:R-:W-:-:S05]  /*3f00*/  PRMT R6, R88, 0x8880, RZ ;  /* 0x0000888058067816 */ /* 0x020fca00000000ff */
[----:B------:R-:W-:-:S07]  /*3f10*/  IMAD R89, R6, R23, RZ ;  /* 0x0000001706597224 */ /* 0x000fce00078e02ff */
.L_x_127:
[----:B------:R-:W-:Y:S05]  /*3f20*/  BSYNC B1 ;  /* 0x0000000000017941 */ /* 0x000fea0003800000 */
.L_x_126:
[----:B0-----:R-:W-:Y:S01]  /*3f30*/  @!P5 IMAD R7, R40, R22, R89 ;  /* 0x000000162807d224 */ /* 0x001fe200078e0259 */
[----:B------:R-:W-:Y:S04]  /*3f40*/  BSSY B1, `(.L_x_128) ;  /* 0x0000006000017945 */ /* 0x000fe80003800000 */
[----:B------:R0:W-:Y:S01]  /*3f50*/  @!P5 STG.E.U8 desc[UR36][R8.64+0x20], R7 ;  /* 0x000020070800d986 */ /* 0x0001e2000c101124 */
[----:B------:R-:W-:Y:S05]  /*3f60*/  @P1 BRA `(.L_x_129) ;  /* 0x00000000000c1947 */ /* 0x000fea0003800000 */
[----:B------:R-:W5:Y:S02]  /*3f70*/  LDG.E.U8 R88, desc[UR36][R4.64+0x21] ;  /* 0x0000212404587981 */ /* 0x000f64000c1e1100 */
[----:B-----5:R-:W-:-:S05]  /*3f80*/  PRMT R6, R88, 0x8880, RZ ;  /* 0x0000888058067816 */ /* 0x020fca00000000ff */
[----:B------:R-:W-:-:S07]  /*3f90*/  IMAD R89, R6, R23, RZ ;  /* 0x0000001706597224 */ /* 0x000fce00078e02ff */
.L_x_129:
[----:B------:R-:W-:Y:S05]  /*3fa0*/  BSYNC B1 ;  /* 0x0000000000017941 */ /* 0x000fea0003800000 */
.L_x_128:
        /* <DEDUP_REMOVED lines=11> */
.L_x_131:
[----:B------:R-:W-:Y:S05]  /*4060*/  BSYNC B1 ;  /* 0x0000000000017941 */ /* 0x000fea0003800000 */
.L_x_130:
[----:B0-----:R-:W-:Y:S01]  /*4070*/  @!P4 IMAD R7, R42, R22, R89 ;  /* 0x000000162a07c224 */ /* 0x001fe200078e0259 */
[----:B------:R-:W-:Y:S04]  /*4080*/  BSSY B1, `(.L_x_132) ;  /* 0x0000006000017945 */ /* 0x000fe80003800000 */
[----:B------:R0:W-:Y:S01]  /*4090*/  @!P4 STG.E.U8 desc[UR36][R10.64+0x20], R7 ;  /* 0x000020070a00c986 */ /* 0x0001e2000c101124 */
[----:B------:R-:W-:Y:S05]  /*40a0*/  @P3 BRA `(.L_x_133) ;  /* 0x00000000000c3947 */ /* 0x000fea0003800000 */
[----:B------:R-:W5:Y:S02]  /*40b0*/  LDG.E.U8 R88, desc[UR36][R12.64+0x21] ;  /* 0x000021240c587981 */ /* 0x000f64000c1e1100 */
[----:B-----5:R-:W-:-:S05]  /*40c0*/  PRMT R6, R88, 0x8880, RZ ;  /* 0x0000888058067816 */ /* 0x020fca00000000ff */
[----:B------:R-:W-:-:S07]  /*40d0*/  IMAD R89, R6, R23, RZ ;  /* 0x0000001706597224 */ /* 0x000fce00078e02ff */
.L_x_133:
[----:B------:R-:W-:Y:S05]  /*40e0*/  BSYNC B1 ;  /* 0x0000000000017941 */ /* 0x000fea0003800000 */
.L_x_132:
[----:B------:R-:W-:Y:S01]  /*40f0*/  @!P3 IMAD R43, R43, R22, R89 ;  /* 0x000000162b2bb224 */ /* 0x000fe200078e0259 */
[----:B------:R-:W-:Y:S04]  /*4100*/  BSSY B1, `(.L_x_134) ;  /* 0x0000006000017945 */ /* 0x000fe80003800000 */
[----:B------:R0:W-:Y:S01]  /*4110*/  @!P3 STG.E.U8 desc[UR36][R10.64+0x21], R43 ;  /* 0x0000212b0a00b986 */ /* 0x0001e2000c101124 */
[----:B------:R-:W-:Y:S05]  /*4120*/  @P5 BRA `(.L_x_135) ;  /* 0x00000000000c5947 */ /* 0x000fea0003800000 */
[----:B------:R-:W5:Y:S02]  /*4130*/  LDG.E.U8 R88, desc[UR36][R4.64+0x28] ;  /* 0x0000282404587981 */ /* 0x000f64000c1e1100 */
[----:B-----5:R-:W-:-:S05]  /*4140*/  PRMT R6, R88, 0x8880, RZ ;  /* 0x0000888058067816 */ /* 0x020fca00000000ff */
[----:B------:R-:W-:-:S07]  /*4150*/  IMAD R89, R6, R23, RZ ;  /* 0x0000001706597224 */ /* 0x000fce00078e02ff */
.L_x_135:
[----:B------:R-:W-:Y:S05]  /*4160*/  BSYNC B1 ;  /* 0x0000000000017941 */ /* 0x000fea0003800000 */
.L_x_134:
[----:B0-----:R-:W-:Y:S01]  /*4170*/  @!P5 IMAD R7, R44, R22, R89 ;  /* 0x000000162c07d224 */ /* 0x001fe200078e0259 */
[----:B------:R-:W-:Y:S04]  /*4180*/  BSSY B1, `(.L_x_136) ;  /* 0x0000006000017945 */ /* 0x000fe80003800000 */
[----:B------:R0:W-:Y:S01]  /*4190*/  @!P5 STG.E.U8 desc[UR36][R8.64+0x28], R7 ;  /* 0x000028070800d986 */ /* 0x0001e2000c101124 */
[----:B------:R-:W-:Y:S05]  /*41a0*/  @P1 BRA `(.L_x_137) ;  /* 0x00000000000c1947 */ /* 0x000fea0003800000 */
[----:B------:R-:W5:Y:S02]  /*41b0*/  LDG.E.U8 R88, desc[UR36][R4.64+0x29] ;  /* 0x0000292404587981 */ /* 0x000f64000c1e1100 */
[----:B-----5:R-:W-:-:S05]  /*41c0*/  PRMT R6, R88, 0x8880, RZ ;  /* 0x0000888058067816 */ /* 0x020fca00000000ff */
[----:B------:R-:W-:-:S07]  /*41d0*/  IMAD R89, R6, R23, RZ ;  /* 0x0000001706597224 */ /* 0x000fce00078e02ff */
.L_x_137:
[----:B------:R-:W-:Y:S05]  /*41e0*/  BSYNC B1 ;  /* 0x0000000000017941 */ /* 0x000fea0003800000 */
.L_x_136:
        /* <DEDUP_REMOVED lines=11> */
.L_x_139:
[----:B------:R-:W-:Y:S05]  /*42a0*/  BSYNC B1 ;  /* 0x0000000000017941 */ /* 0x000fea0003800000 */
.L_x_138:
[----:B0-----:R-:W-:Y:S01]  /*42b0*/  @!P4 IMAD R7, R46, R22, R89 ;  /* 0x000000162e07c224 */ /* 0x001fe200078e0259 */
[----:B------:R-:W-:Y:S04]  /*42c0*/  BSSY B1, `(.L_x_140) ;  /* 0x0000006000017945 */ /* 0x000fe80003800000 */
[----:B------:R0:W-:Y:S01]  /*42d0*/  @!P4 STG.E.U8 desc[UR36][R10.64+0x28], R7 ;  /* 0x000028070a00c986 */ /* 0x0001e2000c101124 */
[----:B------:R-:W-:Y:S05]  /*42e0*/  @P3 BRA `(.L_x_141) ;  /* 0x00000000000c3947 */ /* 0x000fea0003800000 */
[----:B------:R-:W5:Y:S02]  /*42f0*/  LDG.E.U8 R88, desc[UR36][R12.64+0x29] ;  /* 0x000029240c587981 */ /* 0x000f64000c1e1100 */
[----:B-----5:R-:W-:-:S05]  /*4300*/  PRMT R6, R88, 0x8880, RZ ;  /* 0x0000888058067816 */ /* 0x020fca00000000ff */
[----:B------:R-:W-:-:S07]  /*4310*/  IMAD R89, R6, R23, RZ ;  /* 0x0000001706597224 */ /* 0x000fce00078e02ff */
.L_x_141:
[----:B------:R-:W-:Y:S05]  /*4320*/  BSYNC B1 ;  /* 0x0000000000017941 */ /* 0x000fea0003800000 */
.L_x_140:
[----:B------:R-:W-:Y:S01]  /*4330*/  @!P3 IMAD R47, R47, R22, R89 ;  /* 0x000000162f2fb224 */ /* 0x000fe200078e0259 */
[----:B------:R-:W-:Y:S04]  /*4340*/  BSSY B1, `(.L_x_142) ;  /* 0x0000006000017945 */ /* 0x000fe80003800000 */
[----:B------:R0:W-:Y:S01]  /*4350*/  @!P3 STG.E.U8 desc[UR36][R10.64+0x29], R47 ;  /* 0x0000292f0a00b986 */ /* 0x0001e2000c101124 */
[----:B------:R-:W-:Y:S05]  /*4360*/  @P5 BRA `(.L_x_143) ;  /* 0x00000000000c5947 */ /* 0x000fea0003800000 */
[----:B------:R-:W5:Y:S02]  /*4370*/  LDG.E.U8 R88, desc[UR36][R4.64+0x30] ;  /* 0x0000302404587981 */ /* 0x000f64000c1e1100 */
[----:B-----5:R-:W-:-:S05]  /*4380*/  PRMT R6, R88, 0x8880, RZ ;  /* 0x0000888058067816 */ /* 0x020fca00000000ff */
[----:B------:R-:W-:-:S07]  /*4390*/  IMAD R89, R6, R23, RZ ;  /* 0x0000001706597224 */ /* 0x000fce00078e02ff */
.L_x_143:
[----:B------:R-:W-:Y:S05]  /*43a0*/  BSYNC B1 ;  /* 0x0000000000017941 */ /* 0x000fea0003800000 */
.L_x_142:
[----:B0-----:R-:W-:Y:S01]  /*43b0*/  @!P5 IMAD R7, R48, R22, R89 ;  /* 0x000000163007d224 */ /* 0x001fe200078e0259 */
[----:B------:R-:W-:Y:S04]  /*43c0*/  BSSY B1, `(.L_x_144) ;  /* 0x0000006000017945 */ /* 0x000fe80003800000 */
[----:B------:R0:W-:Y:S01]  /*43d0*/  @!P5 STG.E.U8 desc[UR36][R8.64+0x30], R7 ;  /* 0x000030070800d986 */ /* 0x0001e2000c101124 */
[----:B------:R-:W-:Y:S05]  /*43e0*/  @P1 BRA `(.L_x_145) ;  /* 0x00000000000c1947 */ /* 0x000fea0003800000 */
[----:B------:R-:W5:Y:S02]  /*43f0*/  LDG.E.U8 R88, desc[UR36][R4.64+0x31] ;  /* 0x0000312404587981 */ /* 0x000f64000c1e1100 */
[----:B-----5:R-:W-:-:S05]  /*4400*/  PRMT R6, R88, 0x8880, RZ ;  /* 0x0000888058067816 */ /* 0x020fca00000000ff */
[----:B------:R-:W-:-:S07]  /*4410*/  IMAD R89, R6, R23, RZ ;  /* 0x0000001706597224 */ /* 0x000fce00078e02ff */
.L_x_145:
[----:B------:R-:W-:Y:S05]  /*4420*/  BSYNC B1 ;  /* 0x0000000000017941 */ /* 0x000fea0003800000 */
.L_x_144:
[----:B------:R-:W-:Y:S01]  /*4430*/  ISETP.LT.OR P4, PT, R3, 0x31, !P0 ;  /* 0x000000310300780c */ /* 0x000fe20004781670 */
[----:B------:R-:W-:Y:S01]  /*4440*/  @!P1 IMAD R49, R49, R22, R89 ;  /* 0x0000001631319224 */ /* 0x000fe200078e0259 */
[----:B------:R-:W-:Y:S01]  /*4450*/  BSSY B1, `(.L_x_146) ;  /* 0x000000a000017945 */ /* 0x000fe20003800000 */
[C---:B------:R-:W-:Y:S02]  /*4460*/  ISETP.LT.OR P3, PT, R3.reuse, 0x32, !P0 ;  /* 0x000000320300780c */ /* 0x040fe40004761670 */
[C---:B------:R-:W-:Y:S01]  /*4470*/  ISETP.LT.OR P5, PT, R3.reuse, 0x39, !P0 ;  /* 0x000000390300780c */ /* 0x040fe200047a1670 */
[----:B------:R0:W-:Y:S01]  /*4480*/  @!P1 STG.E.U8 desc[UR36][R8.64+0x31], R49 ;  /* 0x0000313108009986 */ /* 0x0001e2000c101124 */
[C---:B------:R-:W-:Y:S02]  /*4490*/  ISETP.LT.OR P1, PT, R3.reuse, 0x39, !P2 ;  /* 0x000000390300780c */ /* 0x040fe40005721670 */
[----:B------:R-:W-:-:S04]  /*44a0*/  ISETP.LT.OR P2, PT, R3, 0x3a, !P2 ;  /* 0x0000003a0300780c */ /* 0x000fc80005741670 */
[----:B------:R-:W-:Y:S09]  /*44b0*/  @P4 BRA `(.L_x_147) ;  /* 0x00000000000c4947 */ /* 0x000ff20003800000 */
[----:B------:R-:W5:Y:S02]  /*44c0*/  LDG.E.U8 R88, desc[UR36][R12.64+0x30] ;  /* 0x000030240c587981 */ /* 0x000f64000c1e1100 */
[----:B-----5:R-:W-:-:S05]  /*44d0*/  PRMT R6, R88, 0x8880, RZ ;  /* 0x0000888058067816 */ /* 0x020fca00000000ff */
[----:B------:R-:W-:-:S07]  /*44e0*/  IMAD R89, R6, R23, RZ ;  /* 0x0000001706597224 */ /* 0x000fce00078e02ff */
.L_x_147:
[----:B------:R-:W-:Y:S05]  /*44f0*/  BSYNC B1 ;  /* 0x0000000000017941 */ /* 0x000fea0003800000 */
.L_x_146:
[----:B0-----:R-:W-:Y:S01]  /*4500*/  @!P4 IMAD R7, R50, R22, R89 ;  /* 0x000000163207c224 */ /* 0x001fe200078e0259 */
[----:B------:R-:W-:Y:S04]  /*4510*/  BSSY B1, `(.L_x_148) ;  /* 0x0000006000017945 */ /* 0x000fe80003800000 */
[----:B------:R0:W-:Y:S01]  /*4520*/  @!P4 STG.E.U8 desc[UR36][R10.64+0x30], R7 ;  /* 0x000030070a00c986 */ /* 0x0001e2000c101124 */
[----:B------:R-:W-:Y:S05]  /*4530*/  @P3 BRA `(.L_x_149) ;  /* 0x00000000000c3947 */ /* 0x000fea0003800000 */
[----:B------:R-:W5:Y:S02]  /*4540*/  LDG.E.U8 R88, desc[UR36][R12.64+0x31] ;  /* 0x000031240c587981 */ /* 0x000f64000c1e1100 */
[----:B-----5:R-:W-:-:S05]  /*4550*/  PRMT R6, R88, 0x8880, RZ ;  /* 0x0000888058067816 */ /* 0x020fca00000000ff */
[----:B------:R-:W-:-:S07]  /*4560*/  IMAD R89, R6, R23, RZ ;  /* 0x0000001706597224 */ /* 0x000fce00078e02ff */
.L_x_149:
[----:B------:R-:W-:Y:S05]  /*4570*/  BSYNC B1 ;  /* 0x0000000000017941 */ /* 0x000fea0003800000 */
.L_x_148:
[----:B------:R-:W-:Y:S01]  /*4580*/  @!P3 IMAD R51, R51, R22, R89 ;  /* 0x000000163333b224 */ /* 0x000fe200078e0259 */
[----:B------:R-:W-:Y:S04]  /*4590*/  BSSY B1, `(.L_x_150) ;  /* 0x0000006000017945 */ /* 0x000fe80003800000 */
[----:B------:R0:W-:Y:S01]  /*45a0*/  @!P3 STG.E.U8 desc[UR36][R10.64+0x31], R51 ;  /* 0x000031330a00b986 */ /* 0x0001e2000c101124 */
[----:B------:R-:W-:Y:S05]  /*45b0*/  @P1 BRA `(.L_x_151) ;  /* 0x00000000000c1947 */ /* 0x000fea0003800000 */
[----:B------:R-:W5:Y:S02]  /*45c0*/  LDG.E.U8 R88, desc[UR36][R4.64+0x38] ;  /* 0x0000382404587981 */ /* 0x000f64000c1e1100 */
[----:B-----5:R-:W-:-:S05]  /*45d0*/  PRMT R6, R88, 0x8880, RZ ;  /* 0x0000888058067816 */ /* 0x020fca00000000ff */
[----:B------:R-:W-:-:S07]  /*45e0*/  IMAD R89, R6, R23, RZ ;  /* 0x0000001706597224 */ /* 0x000fce00078e02ff */
.L_x_151:
[----:B------:R-:W-:Y:S05]  /*45f0*/  BSYNC B1 ;  /* 0x0000000000017941 */ /* 0x000fea0003800000 */
.L_x_150:
[----:B0-----:R-:W-:Y:S01]  /*4600*/  @!P1 IMAD R7, R52, R22, R89 ;  /* 0x0000001634079224 */ /* 0x001fe200078e0259 */
[----:B------:R-:W-:Y:S04]  /*4610*/  BSSY B1, `(.L_x_152) ;  /* 0x0000006000017945 */ /* 0x000fe80003800000 */
[----:B------:R0:W-:Y:S01]  /*4620*/  @!P1 STG.E.U8 desc[UR36][R8.64+0x38], R7 ;  /* 0x0000380708009986 */ /* 0x0001e2000c101124 */
[----:B------:R-:W-:Y:S05]  /*4630*/  @P2 BRA `(.L_x_153) ;  /* 0x00000000000c2947 */ /* 0x000fea0003800000 */
[----:B------:R-:W5:Y:S02]  /*4640*/  LDG.E.U8 R88, desc[UR36][R4.64+0x39] ;  /* 0x0000392404587981 */ /* 0x000f64000c1e1100 */
[----:B-----5:R-:W-:-:S05]  /*4650*/  PRMT R6, R88, 0x8880, RZ ;  /* 0x0000888058067816 */ /* 0x020fca00000000ff */
[----:B------:R-:W-:-:S07]  /*4660*/  IMAD R89, R6, R23, RZ ;  /* 0x0000001706597224 */ /* 0x000fce00078e02ff */
.L_x_153:
[----:B------:R-:W-:Y:S05]  /*4670*/  BSYNC B1 ;  /* 0x0000000000017941 */ /* 0x000fea0003800000 */
.L_x_152:
[----:B------:R-:W-:Y:S01]  /*4680*/  @!P2 IMAD R53, R53, R22, R89 ;  /* 0x000000163535a224 */ /* 0x000fe200078e0259 */
[----:B------:R-:W-:Y:S04]  /*4690*/  BSSY B1, `(.L_x_154) ;  /* 0x0000006000017945 */ /* 0x000fe80003800000 */
[----:B------:R0:W-:Y:S01]  /*46a0*/  @!P2 STG.E.U8 desc[UR36][R8.64+0x39], R53 ;  /* 0x000039350800a986 */ /* 0x0001e2000c101124 */
[----:B------:R-:W-:Y:S05]  /*46b0*/  @P5 BRA `(.L_x_155) ;  /* 0x00000000000c5947 */ /* 0x000fea0003800000 */
[----:B------:R-:W5:Y:S02]  /*46c0*/  LDG.E.U8 R88, desc[UR36][R12.64+0x38] ;  /* 0x000038240c587981 */ /* 0x000f64000c1e1100 */
[----:B-----5:R-:W-:-:S05]  /*46d0*/  PRMT R4, R88, 0x8880, RZ ;  /* 0x0000888058047816 */ /* 0x020fca00000000ff */
[----:B------:R-:W-:-:S07]  /*46e0*/  IMAD R89, R4, R23, RZ ;  /* 0x0000001704597224 */ /* 0x000fce00078e02ff */
.L_x_155:
[----:B------:R-:W-:Y:S05]  /*46f0*/  BSYNC B1 ;  /* 0x0000000000017941 */ /* 0x000fea0003800000 */
.L_x_154:
[----:B------:R-:W-:Y:S01]  /*4700*/  @!P5 IMAD R5, R54, R22, R89 ;  /* 0x000000163605d224 */ /* 0x000fe200078e0259 */
[----:B------:R-:W-:Y:S01]  /*4710*/  ISETP.LT.OR P0, PT, R3, 0x3a, !P0 ;  /* 0x0000003a0300780c */ /* 0x000fe20004701670 */
[----:B------:R-:W-:Y:S03]  /*4720*/  BSSY B1, `(.L_x_156) ;  /* 0x0000006000017945 */ /* 0x000fe60003800000 */
[----:B------:R0:W-:Y:S09]  /*4730*/  @!P5 STG.E.U8 desc[UR36][R10.64+0x38], R5 ;  /* 0x000038050a00d986 */ /* 0x0001f2000c101124 */
[----:B------:R-:W-:Y:S05]  /*4740*/  @P0 BRA `(.L_x_157) ;  /* 0x00000000000c0947 */ /* 0x000fea0003800000 */
[----:B------:R-:W5:Y:S02]  /*4750*/  LDG.E.U8 R88, desc[UR36][R12.64+0x39] ;  /* 0x000039240c587981 */ /* 0x000f64000c1e1100 */
[----:B-----5:R-:W-:-:S05]  /*4760*/  PRMT R4, R88, 0x8880, RZ ;  /* 0x0000888058047816 */ /* 0x020fca00000000ff */
[----:B------:R-:W-:-:S07]  /*4770*/  IMAD R89, R4, R23, RZ ;  /* 0x0000001704597224 */ /* 0x000fce00078e02ff */
.L_x_157:
[----:B------:R-:W-:Y:S05]  /*4780*/  BSYNC B1 ;  /* 0x0000000000017941 */ /* 0x000fea0003800000 */
.L_x_156:
[----:B------:R-:W-:Y:S01]  /*4790*/  IMAD R55, R55, R22, R89 ;  /* 0x0000001637377224 */ /* 0x000fe200078e0259 */
[----:B------:R-:W-:Y:S06]  /*47a0*/  @P0 BRA `(.L_x_158) ;  /* 0x0000000c00180947 */ /* 0x000fec0003800000 */
[----:B------:R0:W-:Y:S01]  /*47b0*/  STG.E.U8 desc[UR36][R10.64+0x39], R55 ;  /* 0x000039370a007986 */ /* 0x0001e2000c101124 */
[----:B------:R-:W-:Y:S05]  /*47c0*/  BRA `(.L_x_158) ;  /* 0x0000000c00107947 */ /* 0x000fea0003800000 */
.L_x_29:
[C---:B------:R-:W-:Y:S02]  /*47d0*/  ISETP.GE.AND P2, PT, R100.reuse, 0x1, PT ;  /* 0x000000016400780c */ /* 0x040fe40003f46270 */
[----:B------:R-:W-:Y:S02]  /*47e0*/  ISETP.GE.AND P1, PT, R100, 0x9, PT ;  /* 0x000000096400780c */ /* 0x000fe40003f26270 */
[C---:B------:R-:W-:Y:S02]  /*47f0*/  ISETP.LT.OR P4, PT, R3.reuse, 0x1, !P2 ;  /* 0x000000010300780c */ /* 0x040fe40005781670 */
[C---:B------:R-:W-:Y:S02]  /*4800*/  ISETP.LT.OR P5, PT, R3.reuse, 0x2, !P2 ;  /* 0x000000020300780c */ /* 0x040fe400057a1670 */
[C---:B------:R-:W-:Y:S02]  /*4810*/  ISETP.LT.OR P0, PT, R3.reuse, 0x1, !P1 ;  /* 0x000000010300780c */ /* 0x040fe40004f01670 */
[----:B------:R-:W-:-:S07]  /*4820*/  ISETP.LT.OR P3, PT, R3, 0x2, !P1 ;  /* 0x000000020300780c */ /* 0x000fce0004f61670 */
[-C--:B------:R-:W-:Y:S02]  /*4830*/  @!P4 IMAD R5, R56, R22.reuse, RZ ;  /* 0x000000163805c224 */ /* 0x080fe400078e02ff */
[-C--:B------:R-:W-:Y:S02]  /*4840*/  @!P5 IMAD R57, R57, R22.reuse, RZ ;  /* 0x000000163939d224 */ /* 0x080fe400078e02ff */
[-C--:B------:R-:W-:Y:S01]  /*4850*/  @!P0 IMAD R13, R58, R22.reuse, RZ ;  /* 0x000000163a0d8224 */ /* 0x080fe200078e02ff */
[----:B------:R0:W-:Y:S01]  /*4860*/  @!P4 STG.E.U8 desc[UR36][R92.64], R5 ;  /* 0x000000055c00c986 */ /* 0x0001e2000c101124 */
[----:B------:R-:W-:Y:S01]  /*4870*/  ISETP.LT.OR P4, PT, R3, 0x9, !P2 ;  /* 0x000000090300780c */ /* 0x000fe20005781670 */
[----:B------:R-:W-:Y:S02]  /*4880*/  @!P3 IMAD R59, R59, R22, RZ ;  /* 0x000000163b3bb224 */ /* 0x000fe400078e02ff */
[----:B------:R-:W-:Y:S01]  /*4890*/  @!P5 STG.E.U8 desc[UR36][R92.64+0x1], R57 ;  /* 0x000001395c00d986 */ /* 0x000fe2000c101124 */
[----:B------:R-:W-:-:S03]  /*48a0*/  ISETP.LT.OR P5, PT, R3, 0xa, !P2 ;  /* 0x0000000a0300780c */ /* 0x000fc600057a1670 */
[----:B------:R1:W-:Y:S01]  /*48b0*/  @!P0 STG.E.U8 desc[UR36][R6.64], R13 ;  /* 0x0000000d06008986 */ /* 0x0003e2000c101124 */
[----:B------:R-:W-:-:S03]  /*48c0*/  ISETP.LT.OR P0, PT, R3, 0x9, !P1 ;  /* 0x000000090300780c */ /* 0x000fc60004f01670 */
[----:B------:R-:W-:Y:S01]  /*48d0*/  @!P3 STG.E.U8 desc[UR36][R6.64+0x1], R59 ;  /* 0x0000013b0600b986 */ /* 0x000fe2000c101124 */
[----:B------:R-:W-:Y:S01]  /*48e0*/  ISETP.LT.OR P3, PT, R3, 0xa, !P1 ;  /* 0x0000000a0300780c */ /* 0x000fe20004f61670 */
[----:B------:R-:W-:-:S04]  /*48f0*/  @!P4 IMAD R15, R60, R22, RZ ;  /* 0x000000163c0fc224 */ /* 0x000fc800078e02ff */
[-C--:B------:R-:W-:Y:S01]  /*4900*/  @!P5 IMAD R61, R61, R22.reuse, RZ ;  /* 0x000000163d3dd224 */ /* 0x080fe200078e02ff */
[----:B------:R2:W-:Y:S01]  /*4910*/  @!P4 STG.E.U8 desc[UR36][R92.64+0x8], R15 ;  /* 0x0000080f5c00c986 */ /* 0x0005e2000c101124 */
[C---:B------:R-:W-:Y:S02]  /*4920*/  ISETP.LT.OR P4, PT, R3.reuse, 0x11, !P2 ;  /* 0x000000110300780c */ /* 0x040fe40005781670 */
[-C--:B0-----:R-:W-:Y:S01]  /*4930*/  @!P0 IMAD R5, R62, R22.reuse, RZ ;  /* 0x000000163e058224 */ /* 0x081fe200078e02ff */
[----:B------:R-:W-:Y:S01]  /*4940*/  @!P5 STG.E.U8 desc[UR36][R92.64+0x9], R61 ;  /* 0x0000093d5c00d986 */ /* 0x000fe2000c101124 */
[----:B------:R-:W-:Y:S02]  /*4950*/  ISETP.LT.OR P5, PT, R3, 0x12, !P2 ;  /* 0x000000120300780c */ /* 0x000fe400057a1670 */
[----:B------:R-:W-:Y:S01]  /*4960*/  @!P3 IMAD R63, R63, R22, RZ ;  /* 0x000000163f3fb224 */ /* 0x000fe200078e02ff */
[----:B------:R0:W-:Y:S01]  /*4970*/  @!P0 STG.E.U8 desc[UR36][R6.64+0x8], R5 ;  /* 0x0000080506008986 */ /* 0x0001e2000c101124 */
[----:B------:R-:W-:-:S03]  /*4980*/  ISETP.LT.OR P0, PT, R3, 0x11, !P1 ;  /* 0x000000110300780c */ /* 0x000fc60004f01670 */
[----:B------:R-:W-:Y:S01]  /*4990*/  @!P3 STG.E.U8 desc[UR36][R6.64+0x9], R63 ;  /* 0x0000093f0600b986 */ /* 0x000fe2000c101124 */
[----:B------:R-:W-:Y:S01]  /*49a0*/  ISETP.LT.OR P3, PT, R3, 0x12, !P1 ;  /* 0x000000120300780c */ /* 0x000fe20004f61670 */
[----:B-1----:R-:W-:-:S04]  /*49b0*/  @!P4 IMAD R13, R64, R22, RZ ;  /* 0x00000016400dc224 */ /* 0x002fc800078e02ff */
[-C--:B------:R-:W-:Y:S01]  /*49c0*/  @!P5 IMAD R65, R65, R22.reuse, RZ ;  /* 0x000000164141d224 */ /* 0x080fe200078e02ff */
[----:B------:R1:W-:Y:S01]  /*49d0*/  @!P4 STG.E.U8 desc[UR36][R92.64+0x10], R13 ;  /* 0x0000100d5c00c986 */ /* 0x0003e2000c101124 */
[C---:B------:R-:W-:Y:S02]  /*49e0*/  ISETP.LT.OR P4, PT, R3.reuse, 0x19, !P2 ;  /* 0x000000190300780c */ /* 0x040fe40005781670 */
[-C--:B--2---:R-:W-:Y:S01]  /*49f0*/  @!P0 IMAD R15, R66, R22.reuse, RZ ;  /* 0x00000016420f8224 */ /* 0x084fe200078e02ff */
[----:B------:R-:W-:Y:S01]  /*4a00*/  @!P5 STG.E.U8 desc[UR36][R92.64+0x11], R65 ;  /* 0x000011415c00d986 */ /* 0x000fe2000c101124 */
[----:B------:R-:W-:Y:S02]  /*4a10*/  ISETP.LT.OR P5, PT, R3, 0x1a, !P2 ;  /* 0x0000001a0300780c */ /* 0x000fe400057a1670 */
[----:B------:R-:W-:Y:S01]  /*4a20*/  @!P3 IMAD R67, R67, R22, RZ ;  /* 0x000000164343b224 */ /* 0x000fe200078e02ff */
[----:B------:R2:W-:Y:S01]  /*4a30*/  @!P0 STG.E.U8 desc[UR36][R6.64+0x10], R15 ;  /* 0x0000100f06008986 */ /* 0x0005e2000c101124 */
[----:B------:R-:W-:-:S03]  /*4a40*/  ISETP.LT.OR P0, PT, R3, 0x19, !P1 ;  /* 0x000000190300780c */ /* 0x000fc60004f01670 */
[----:B------:R-:W-:Y:S01]  /*4a50*/  @!P3 STG.E.U8 desc[UR36][R6.64+0x11], R67 ;  /* 0x000011430600b986 */ /* 0x000fe2000c101124 */
[----:B------:R-:W-:Y:S01]  /*4a60*/  ISETP.LT.OR P3, PT, R3, 0x1a, !P1 ;  /* 0x0000001a0300780c */ /* 0x000fe20004f61670 */
[----:B0-----:R-:W-:-:S04]  /*4a70*/  @!P4 IMAD R5, R68, R22, RZ ;  /* 0x000000164405c224 */ /* 0x001fc800078e02ff */
[-C--:B------:R-:W-:Y:S01]  /*4a80*/  @!P5 IMAD R69, R69, R22.reuse, RZ ;  /* 0x000000164545d224 */ /* 0x080fe200078e02ff */
[----:B------:R0:W-:Y:S01]  /*4a90*/  @!P4 STG.E.U8 desc[UR36][R92.64+0x18], R5 ;  /* 0x000018055c00c986 */ /* 0x0001e2000c101124 */
[C---:B------:R-:W-:Y:S02]  /*4aa0*/  ISETP.LT.OR P4, PT, R3.reuse, 0x21, !P2 ;  /* 0x000000210300780c */ /* 0x040fe40005781670 */
[-C--:B-1----:R-:W-:Y:S01]  /*4ab0*/  @!P0 IMAD R13, R70, R22.reuse, RZ ;  /* 0x00000016460d8224 */ /* 0x082fe200078e02ff */
[----:B------:R-:W-:Y:S01]  /*4ac0*/  @!P5 STG.E.U8 desc[UR36][R92.64+0x19], R69 ;  /* 0x000019455c00d986 */ /* 0x000fe2000c101124 */
[----:B------:R-:W-:Y:S02]  /*4ad0*/  ISETP.LT.OR P5, PT, R3, 0x22, !P2 ;  /* 0x000000220300780c */ /* 0x000fe400057a1670 */
[----:B------:R-:W-:Y:S01]  /*4ae0*/  @!P3 IMAD R71, R71, R22, RZ ;  /* 0x000000164747b224 */ /* 0x000fe200078e02ff */
[----:B------:R1:W-:Y:S01]  /*4af0*/  @!P0 STG.E.U8 desc[UR36][R6.64+0x18], R13 ;  /* 0x0000180d06008986 */ /* 0x0003e2000c101124 */
[----:B------:R-:W-:-:S03]  /*4b00*/  ISETP.LT.OR P0, PT, R3, 0x21, !P1 ;  /* 0x000000210300780c */ /* 0x000fc60004f01670 */
[----:B------:R-:W-:Y:S01]  /*4b10*/  @!P3 STG.E.U8 desc[UR36][R6.64+0x19], R71 ;  /* 0x000019470600b986 */ /* 0x000fe2000c101124 */
[----:B------:R-:W-:Y:S01]  /*4b20*/  ISETP.LT.OR P3, PT, R3, 0x22, !P1 ;  /* 0x000000220300780c */ /* 0x000fe20004f61670 */
[----:B--2---:R-:W-:-:S04]  /*4b30*/  @!P4 IMAD R15, R72, R22, RZ ;  /* 0x00000016480fc224 */ /* 0x004fc800078e02ff */
        /* <DEDUP_REMOVED lines=32> */
[----:B------:R-:W-:-:S02]  /*4d40*/  ISETP.GE.AND P0, PT, R100, 0x81, PT ;  /* 0x000000816400780c */ /* 0x000fc40003f06270 */
[C---:B------:R-:W-:Y:S01]  /*4d50*/  ISETP.LT.OR P5, PT, R3.reuse, 0x39, !P1 ;  /* 0x000000390300780c */ /* 0x040fe20004fa1670 */
[----:B------:R-:W-:Y:S01]  /*4d60*/  @!P3 STG.E.U8 desc[UR36][R6.64+0x31], R83 ;  /* 0x000031530600b986 */ /* 0x000fe2000c101124 */
[C---:B------:R-:W-:Y:S01]  /*4d70*/  ISETP.LT.OR P1, PT, R3.reuse, 0x3a, !P1 ;  /* 0x0000003a0300780c */ /* 0x040fe20004f21670 */
[----:B--2---:R-:W-:Y:S01]  /*4d80*/  @!P4 IMAD R15, R84, R22, RZ ;  /* 0x00000016540fc224 */ /* 0x004fe200078e02ff */
[----:B------:R-:W-:-:S03]  /*4d90*/  ISETP.LT.OR P3, PT, R3, 0x1, !P0 ;  /* 0x000000010300780c */ /* 0x000fc60004761670 */
[----:B------:R-:W-:Y:S01]  /*4da0*/  @!P2 IMAD R85, R85, R22, RZ ;  /* 0x000000165555a224 */ /* 0x000fe200078e02ff */
[----:B------:R-:W-:Y:S01]  /*4db0*/  @!P4 STG.E.U8 desc[UR36][R92.64+0x38], R15 ;  /* 0x0000380f5c00c986 */ /* 0x000fe2000c101124 */
[----:B------:R-:W-:-:S03]  /*4dc0*/  ISETP.LT.OR P4, PT, R3, 0x2, !P0 ;  /* 0x000000020300780c */ /* 0x000fc60004781670 */
[----:B------:R-:W-:Y:S01]  /*4dd0*/  @!P2 STG.E.U8 desc[UR36][R92.64+0x39], R85 ;  /* 0x000039555c00a986 */ /* 0x000fe2000c101124 */
[-C--:B0-----:R-:W-:Y:S01]  /*4de0*/  @!P5 IMAD R5, R86, R22.reuse, RZ ;  /* 0x000000165605d224 */ /* 0x081fe200078e02ff */
[----:B------:R-:W-:Y:S01]  /*4df0*/  ISETP.GE.AND P2, PT, R100, 0x89, PT ;  /* 0x000000896400780c */ /* 0x000fe20003f46270 */
[-C--:B------:R-:W-:Y:S02]  /*4e00*/  @!P1 IMAD R87, R87, R22.reuse, RZ ;  /* 0x0000001657579224 */ /* 0x080fe400078e02ff */
[----:B-1----:R-:W-:Y:S01]  /*4e10*/  @!P3 IMAD R13, R24, R22, RZ ;  /* 0x00000016180db224 */ /* 0x002fe200078e02ff */
[----:B------:R0:W-:Y:S01]  /*4e20*/  @!P5 STG.E.U8 desc[UR36][R6.64+0x38], R5 ;  /* 0x000038050600d986 */ /* 0x0001e2000c101124 */
[----:B------:R-:W-:-:S03]  /*4e30*/  ISETP.LT.OR P5, PT, R3, 0x1, !P2 ;  /* 0x000000010300780c */ /* 0x000fc600057a1670 */
[----:B------:R-:W-:Y:S01]  /*4e40*/  @!P4 IMAD R25, R25, R22, RZ ;  /* 0x000000161919c224 */ /* 0x000fe200078e02ff */
[----:B------:R-:W-:Y:S01]  /*4e50*/  @!P1 STG.E.U8 desc[UR36][R6.64+0x39], R87 ;  /* 0x0000395706009986 */ /* 0x000fe2000c101124 */
[----:B------:R-:W-:-:S03]  /*4e60*/  ISETP.LT.OR P1, PT, R3, 0x2, !P2 ;  /* 0x000000020300780c */ /* 0x000fc60005721670 */
[----:B------:R-:W-:Y:S01]  /*4e70*/  @!P3 STG.E.U8 desc[UR36][R8.64], R13 ;  /* 0x0000000d0800b986 */ /* 0x000fe2000c101124 */
[----:B------:R-:W-:-:S03]  /*4e80*/  ISETP.LT.OR P3, PT, R3, 0x9, !P0 ;  /* 0x000000090300780c */ /* 0x000fc60004761670 */
[----:B------:R-:W-:Y:S01]  /*4e90*/  @!P4 STG.E.U8 desc[UR36][R8.64+0x1], R25 ;  /* 0x000001190800c986 */ /* 0x000fe2000c101124 */
[----:B------:R-:W-:Y:S01]  /*4ea0*/  ISETP.LT.OR P4, PT, R3, 0xa, !P0 ;  /* 0x0000000a0300780c */ /* 0x000fe20004781670 */
[----:B0-----:R-:W-:-:S04]  /*4eb0*/  @!P5 IMAD R5, R26, R22, RZ ;  /* 0x000000161a05d224 */ /* 0x001fc800078e02ff */
[-C--:B------:R-:W-:Y:S01]  /*4ec0*/  @!P1 IMAD R27, R27, R22.reuse, RZ ;  /* 0x000000161b1b9224 */ /* 0x080fe200078e02ff */
[----:B------:R0:W-:Y:S01]  /*4ed0*/  @!P5 STG.E.U8 desc[UR36][R10.64], R5 ;  /* 0x000000050a00d986 */ /* 0x0001e2000c101124 */
[C---:B------:R-:W-:Y:S02]  /*4ee0*/  ISETP.LT.OR P5, PT, R3.reuse, 0x9, !P2 ;  /* 0x000000090300780c */ /* 0x040fe400057a1670 */
[-C--:B------:R-:W-:Y:S01]  /*4ef0*/  @!P3 IMAD R15, R28, R22.reuse, RZ ;  /* 0x000000161c0fb224 */ /* 0x080fe200078e02ff */
[----:B------:R-:W-:Y:S01]  /*4f00*/  @!P1 STG.E.U8 desc[UR36][R10.64+0x1], R27 ;  /* 0x0000011b0a009986 */ /* 0x000fe2000c101124 */
[----:B------:R-:W-:Y:S02]  /*4f10*/  ISETP.LT.OR P1, PT, R3, 0xa, !P2 ;  /* 0x0000000a0300780c */ /* 0x000fe40005721670 */
[----:B------:R-:W-:Y:S01]  /*4f20*/  @!P4 IMAD R29, R29, R22, RZ ;  /* 0x000000161d1dc224 */ /* 0x000fe200078e02ff */
        /* <DEDUP_REMOVED lines=40> */
[----:B-1----:R-:W-:-:S04]  /*51b0*/  @!P5 IMAD R13, R42, R22, RZ ;  /* 0x000000162a0dd224 */ /* 0x002fc800078e02ff */
        /* <DEDUP_REMOVED lines=12> */
[----:B------:R-:W-:-:S04]  /*5280*/  @!P1 IMAD R7, R46, R22, RZ ;  /* 0x000000162e079224 */ /* 0x000fc800078e02ff */
[-C--:B------:R-:W-:Y:S01]  /*5290*/  @!P3 IMAD R47, R47, R22.reuse, RZ ;  /* 0x000000162f2fb224 */ /* 0x080fe200078e02ff */
[----:B------:R1:W-:Y:S01]  /*52a0*/  @!P1 STG.E.U8 desc[UR36][R10.64+0x28], R7 ;  /* 0x000028070a009986 */ /* 0x0003e2000c101124 */
[----:B------:R-:W-:Y:S02]  /*52b0*/  ISETP.LT.OR P1, PT, R3, 0x31, !P2 ;  /* 0x000000310300780c */ /* 0x000fe40005721670 */
[----:B------:R-:W-:Y:S01]  /*52c0*/  @!P4 IMAD R49, R49, R22, RZ ;  /* 0x000000163131c224 */ /* 0x000fe200078e02ff */
[----:B------:R2:W-:Y:S01]  /*52d0*/  @!P3 STG.E.U8 desc[UR36][R10.64+0x29], R47 ;  /* 0x0000292f0a00b986 */ /* 0x0005e2000c101124 */
[C---:B------:R-:W-:Y:S02]  /*52e0*/  ISETP.LT.OR P3, PT, R3.reuse, 0x39, !P0 ;  /* 0x000000390300780c */ /* 0x040fe40004761670 */
[C---:B------:R-:W-:Y:S01]  /*52f0*/  ISETP.LT.OR P0, PT, R3.reuse, 0x3a, !P0 ;  /* 0x0000003a0300780c */ /* 0x040fe20004701670 */
[----:B------:R2:W-:Y:S01]  /*5300*/  @!P4 STG.E.U8 desc[UR36][R8.64+0x31], R49 ;  /* 0x000031310800c986 */ /* 0x0005e2000c101124 */
[----:B------:R-:W-:-:S03]  /*5310*/  ISETP.LT.OR P4, PT, R3, 0x32, !P2 ;  /* 0x000000320300780c */ /* 0x000fc60005781670 */
[----:B------:R2:W-:Y:S01]  /*5320*/  @!P5 STG.E.U8 desc[UR36][R8.64+0x30], R13 ;  /* 0x0000300d0800d986 */ /* 0x0005e2000c101124 */
[C---:B------:R-:W-:Y:S02]  /*5330*/  ISETP.LT.OR P5, PT, R3.reuse, 0x39, !P2 ;  /* 0x000000390300780c */ /* 0x040fe400057a1670 */
[----:B------:R-:W-:Y:S01]  /*5340*/  ISETP.LT.OR P2, PT, R3, 0x3a, !P2 ;  /* 0x0000003a0300780c */ /* 0x000fe20005741670 */
[-C--:B------:R-:W-:Y:S02]  /*5350*/  @!P1 IMAD R3, R50, R22.reuse, RZ ;  /* 0x0000001632039224 */ /* 0x080fe400078e02ff */
[-C--:B0-----:R-:W-:Y:S02]  /*5360*/  @!P3 IMAD R5, R52, R22.reuse, RZ ;  /* 0x000000163405b224 */ /* 0x081fe400078e02ff */
[-C--:B------:R-:W-:Y:S01]  /*5370*/  @!P0 IMAD R53, R53, R22.reuse, RZ ;  /* 0x0000001635358224 */ /* 0x080fe200078e02ff */
[----:B------:R2:W-:Y:S01]  /*5380*/  @!P1 STG.E.U8 desc[UR36][R10.64+0x30], R3 ;  /* 0x000030030a009986 */ /* 0x0005e2000c101124 */
[----:B------:R-:W-:-:S04]  /*5390*/  @!P4 IMAD R51, R51, R22, RZ ;  /* 0x000000163333c224 */ /* 0x000fc800078e02ff */
[-C--:B-1----:R-:W-:Y:S01]  /*53a0*/  @!P5 IMAD R7, R54, R22.reuse, RZ ;  /* 0x000000163607d224 */ /* 0x082fe200078e02ff */
[----:B------:R2:W-:Y:S01]  /*53b0*/  @!P4 STG.E.U8 desc[UR36][R10.64+0x31], R51 ;  /* 0x000031330a00c986 */ /* 0x0005e2000c101124 */
[----:B------:R-:W-:-:S03]  /*53c0*/  @!P2 IMAD R55, R55, R22, RZ ;  /* 0x000000163737a224 */ /* 0x000fc600078e02ff */
[----:B------:R2:W-:Y:S04]  /*53d0*/  @!P3 STG.E.U8 desc[UR36][R8.64+0x38], R5 ;  /* 0x000038050800b986 */ /* 0x0005e8000c101124 */
[----:B------:R2:W-:Y:S04]  /*53e0*/  @!P0 STG.E.U8 desc[UR36][R8.64+0x39], R53 ;  /* 0x0000393508008986 */ /* 0x0005e8000c101124 */
[----:B------:R2:W-:Y:S04]  /*53f0*/  @!P5 STG.E.U8 desc[UR36][R10.64+0x38], R7 ;  /* 0x000038070a00d986 */ /* 0x0005e8000c101124 */
[----:B------:R2:W-:Y:S02]  /*5400*/  @!P2 STG.E.U8 desc[UR36][R10.64+0x39], R55 ;  /* 0x000039370a00a986 */ /* 0x0005e4000c101124 */
.L_x_158:
[----:B------:R-:W-:Y:S05]  /*5410*/  BSYNC B0 ;  /* 0x0000000000007941 */ /* 0x000fea0003800000 */
.L_x_28:
[----:B------:R-:W-:Y:S01]  /*5420*/  ULDC UR4, c[0x0][0xc] ;  /* 0x0000030000047ab9 */ /* 0x000fe20000000800 */
[----:B------:R-:W-:Y:S01]  /*5430*/  ULDC UR5, c[0x0][0x10] ;  /* 0x0000040000057ab9 */ /* 0x000fe20000000800 */
[----:B--2---:R-:W2:Y:S01]  /*5440*/  LDC R3, c[0x0][0x14] ;  /* 0x00000500ff037b82 */ /* 0x004ea20000000800 */
[----:B------:R-:W-:Y:S01]  /*5450*/  UIMAD.WIDE.U32 UR4, UR4, UR5, URZ ;  /* 0x00000005040472a5 */ /* 0x000fe2000f8e003f */
[----:B------:R-:W-:Y:S02]  /*5460*/  IMAD.MOV.U32 R91, RZ, RZ, -0x1 ;  /* 0xffffffffff5b7424 */ /* 0x000fe400078e00ff */
[----:B------:R-:W-:-:S03]  /*5470*/  IMAD.MOV.U32 R89, RZ, RZ, -0x1 ;  /* 0xffffffffff597424 */ /* 0x000fc600078e00ff */
[----:B--2---:R-:W-:-:S04]  /*5480*/  IMAD.WIDE.U32 R16, R3, UR4, R16 ;  /* 0x0000000403107c25 */ /* 0x004fc8000f8e0010 */
[----:B------:R-:W-:Y:S01]  /*5490*/  IMAD R3, R3, UR5, RZ ;  /* 0x0000000503037c24 */ /* 0x000fe2000f8e02ff */
[----:B------:R-:W-:Y:S02]  /*54a0*/  ULDC.64 UR4, c[0x0][0x650] ;  /* 0x0001940000047ab9 */ /* 0x000fe40000000a00 */
[----:B------:R-:W-:Y:S01]  /*54b0*/  ISETP.GE.U32.AND P0, PT, R16, UR4, PT ;  /* 0x0000000410007c0c */ /* 0x000fe2000bf06070 */
[--C-:B------:R-:W-:Y:S01]  /*54c0*/  IMAD.IADD R17, R17, 0x1, R3.reuse ;  /* 0x0000000111117824 */ /* 0x100fe200078e0203 */
[----:B------:R-:W-:-:S04]  /*54d0*/  PRMT R3, RZ, 0x7610, R3 ;  /* 0x00007610ff037816 */ /* 0x000fc80000000003 */
[----:B------:R-:W-:-:S13]  /*54e0*/  ISETP.GE.U32.AND.EX P0, PT, R17, UR5, PT, P0 ;  /* 0x0000000511007c0c */ /* 0x000fda000bf06100 */
[----:B------:R-:W-:Y:S05]  /*54f0*/  @P0 BRA `(.L_x_159) ;  /* 0x0000000400640947 */ /* 0x000fea0003800000 */
[----:B------:R-:W2:Y:S01]  /*5500*/  S2R R12, SR_CTAID.X ;  /* 0x00000000000c7919 */ /* 0x000ea20000002500 */
[----:B0--3--:R-:W0:Y:S01]  /*5510*/  LDC.64 R10, c[0x0][0x628] ;  /* 0x00018a00ff0a7b82 */ /* 0x009e220000000a00 */
[----:B------:R-:W-:Y:S01]  /*5520*/  ULDC UR4, c[0x0][0x150] ;  /* 0x0000540000047ab9 */ /* 0x000fe20000000800 */
[----:B------:R-:W-:Y:S01]  /*5530*/  IMAD.MOV.U32 R8, RZ, RZ, R16 ;  /* 0x000000ffff087224 */ /* 0x000fe200078e0010 */
[----:B------:R-:W3:Y:S01]  /*5540*/  S2R R24, SR_CTAID.Y ;  /* 0x0000000000187919 */ /* 0x000ee20000002600 */
[----:B------:R-:W-:-:S04]  /*5550*/  IMAD.MOV.U32 R9, RZ, RZ, R17 ;  /* 0x000000ffff097224 */ /* 0x000fc800078e0011 */
[----:B------:R-:W1:Y:S08]  /*5560*/  LDC R21, c[0x0][0x144] ;  /* 0x00005100ff157b82 */ /* 0x000e700000000800 */
[----:B------:R-:W1:Y:S08]  /*5570*/  LDC R0, c[0x0][0x630] ;  /* 0x00018c00ff007b82 */ /* 0x000e700000000800 */
[----:B------:R-:W1:Y:S01]  /*5580*/  LDC.64 R14, c[0x0][0x620] ;  /* 0x00018800ff0e7b82 */ /* 0x000e620000000a00 */
[----:B0-----:R-:W-:-:S04]  /*5590*/  ISETP.NE.U32.AND P0, PT, R10, RZ, PT ;  /* 0x000000ff0a00720c */ /* 0x001fc80003f05070 */
[----:B------:R-:W-:Y:S02]  /*55a0*/  ISETP.NE.AND.EX P0, PT, R11, RZ, PT, P0 ;  /* 0x000000ff0b00720c */ /* 0x000fe40003f05300 */
[----:B--2---:R-:W-:-:S05]  /*55b0*/  I2FP.F32.U32 R3, R12 ;  /* 0x0000000c00037245 */ /* 0x004fca0000201000 */
[----:B------:R-:W-:-:S04]  /*55c0*/  FMUL R3, R3, UR4 ;  /* 0x0000000403037c20 */ /* 0x000fc80008400000 */
[----:B------:R0:W2:Y:S02]  /*55d0*/  F2I.U32.TRUNC.NTZ R20, R3 ;  /* 0x0000000300147305 */ /* 0x0000a4000020f000 */
[----:B---3--:R-:W-:Y:S05]  /*55e0*/  @!P0 BRA `(.L_x_160) ;  /* 0x0000000000288947 */ /* 0x008fea0003800000 */
[----:B0-----:R-:W0:Y:S02]  /*55f0*/  LDC R3, c[0x0][0x634] ;  /* 0x00018d00ff037b82 */ /* 0x001e240000000800 */
        /* <DEDUP_REMOVED lines=9> */
.L_x_160:
[----:B------:R-:W3:Y:S01]  /*5690*/  LDC.64 R28, c[0x0][0x640] ;  /* 0x00019000ff1c7b82 */ /* 0x000ee20000000a00 */
[-CC-:B-1----:R-:W-:Y:S01]  /*56a0*/  SHF.R.U64 R89, R8, R0.reuse, R9.reuse ;  /* 0x0000000008597219 */ /* 0x182fe20000001209 */
[----:B--2---:R-:W-:Y:S01]  /*56b0*/  IMAD.MOV R20, RZ, RZ, -R20 ;  /* 0x000000ffff147224 */ /* 0x004fe200078e0a14 */
[----:B------:R-:W-:Y:S01]  /*56c0*/  SHF.R.U32.HI R0, RZ, R0, R9 ;  /* 0x00000000ff007219 */ /* 0x000fe20000011609 */
[----:B------:R-:W-:Y:S01]  /*56d0*/  ULDC UR4, c[0x0][0x154] ;  /* 0x0000550000047ab9 */ /* 0x000fe20000000800 */
[----:B0-----:R-:W-:Y:S01]  /*56e0*/  IADD3 R3, P0, RZ, -R89, RZ ;  /* 0x80000059ff037210 */ /* 0x001fe20007f1e0ff */
[----:B------:R-:W-:Y:S02]  /*56f0*/  IMAD R21, R21, R20, R12 ;  /* 0x0000001415157224 */ /* 0x000fe400078e020c */
[----:B------:R-:W0:Y:S01]  /*5700*/  LDC R6, c[0x0][0x618] ;  /* 0x00018600ff067b82 */ /* 0x000e220000000800 */
[----:B------:R-:W-:Y:S02]  /*5710*/  IMAD.MOV.U32 R7, RZ, RZ, 0x1 ;  /* 0x00000001ff077424 */ /* 0x000fe400078e00ff */
[----:B------:R-:W-:-:S04]  /*5720*/  IMAD.X R5, RZ, RZ, ~R0, P0 ;  /* 0x000000ffff057224 */ /* 0x000fc800000e0e00 */
[-C--:B------:R-:W-:Y:S01]  /*5730*/  IMAD R0, R5, R14.reuse, RZ ;  /* 0x0000000e05007224 */ /* 0x080fe200078e02ff */
[----:B------:R-:W1:Y:S01]  /*5740*/  LDC R8, c[0x0][0x608] ;  /* 0x00018200ff087b82 */ /* 0x000e620000000800 */
[----:B------:R-:W-:-:S04]  /*5750*/  IMAD.WIDE.U32 R4, R3, R14, R16 ;  /* 0x0000000e03047225 */ /* 0x000fc800078e0010 */
[----:B------:R-:W-:Y:S01]  /*5760*/  IMAD R3, R3, R15, R0 ;  /* 0x0000000f03037224 */ /* 0x000fe200078e0200 */
[----:B------:R-:W-:Y:S02]  /*5770*/  I2FP.F32.U32 R0, R24 ;  /* 0x0000001800007245 */ /* 0x000fe40000201000 */
[----:B------:R-:W2:Y:S01]  /*5780*/  LDC R26, c[0x0][0x658] ;  /* 0x00019600ff1a7b82 */ /* 0x000ea20000000800 */
[----:B------:R-:W-:Y:S01]  /*5790*/  IMAD.IADD R3, R5, 0x1, R3 ;  /* 0x0000000105037824 */ /* 0x000fe200078e0203 */
[----:B---3--:R-:W-:Y:S01]  /*57a0*/  ISETP.NE.U32.AND P0, PT, R28, RZ, PT ;  /* 0x000000ff1c00720c */ /* 0x008fe20003f05070 */
[----:B------:R-:W-:Y:S01]  /*57b0*/  FMUL R0, R0, UR4 ;  /* 0x0000000400007c20 */ /* 0x000fe20008400000 */
[----:B------:R-:W-:Y:S02]  /*57c0*/  IMAD.MOV.U32 R5, RZ, RZ, -0x1 ;  /* 0xffffffffff057424 */ /* 0x000fe400078e00ff */
[----:B------:R-:W-:Y:S01]  /*57d0*/  ISETP.NE.AND.EX P0, PT, R29, RZ, PT, P0 ;  /* 0x000000ff1d00720c */ /* 0x000fe20003f05300 */
[----:B------:R3:W2:Y:S01]  /*57e0*/  F2I.U32.TRUNC.NTZ R13, R0 ;  /* 0x00000000000d7305 */ /* 0x0006a2000020f000 */
[----:B------:R-:W3:Y:S01]  /*57f0*/  LDC R15, c[0x0][0x148] ;  /* 0x00005200ff0f7b82 */ /* 0x000ee20000000800 */
[----:B0-----:R-:W-:-:S02]  /*5800*/  SHF.R.U64 R12, R4, R6, R3 ;  /* 0x00000006040c7219 */ /* 0x001fc40000001203 */
[----:B------:R-:W-:-:S05]  /*5810*/  SHF.R.U32.HI R3, RZ, R6, R3 ;  /* 0x00000006ff037219 */ /* 0x000fca0000011603 */
[----:B------:R-:W0:Y:S01]  /*5820*/  LDC R20, c[0x0][0x600] ;  /* 0x00018000ff147b82 */ /* 0x000e220000000800 */
[-CC-:B-1----:R-:W-:Y:S02]  /*5830*/  SHF.R.U64 R10, R12, R8.reuse, R3.reuse ;  /* 0x000000080c0a7219 */ /* 0x182fe40000001203 */
[----:B------:R-:W-:-:S05]  /*5840*/  SHF.R.U32.HI R3, RZ, R8, R3 ;  /* 0x00000008ff037219 */ /* 0x000fca0000011603 */
[----:B------:R-:W1:Y:S01]  /*5850*/  LDC R27, c[0x0][0x648] ;  /* 0x00019200ff1b7b82 */ /* 0x000e620000000800 */
[-C--:B--2---:R-:W-:Y:S02]  /*5860*/  SHF.L.U32 R4, R5, R26.reuse, RZ ;  /* 0x0000001a05047219 */ /* 0x084fe400000006ff */
[-CC-:B------:R-:W-:Y:S02]  /*5870*/  SHF.R.U64 R14, R10, R26.reuse, R3.reuse ;  /* 0x0000001a0a0e7219 */ /* 0x180fe40000001203 */
[----:B------:R-:W-:Y:S02]  /*5880*/  SHF.R.U32.HI R5, RZ, R26, R3 ;  /* 0x0000001aff057219 */ /* 0x000fe40000011603 */
[----:B------:R-:W-:Y:S01]  /*5890*/  LOP3.LUT R25, RZ, R4, RZ, 0x33, !PT ;  /* 0x00000004ff197212 */ /* 0x000fe200078e33ff */
[----:B------:R-:W2:Y:S01]  /*58a0*/  LDC R30, c[0x0][0x638] ;  /* 0x00018e00ff1e7b82 */ /* 0x000ea20000000800 */
[----:B------:R-:W-:Y:S01]  /*58b0*/  SHF.L.U32 R26, R7, R26, RZ ;  /* 0x0000001a071a7219 */ /* 0x000fe200000006ff */
[----:B------:R-:W-:-:S06]  /*58c0*/  IMAD.MOV.U32 R4, RZ, RZ, R14 ;  /* 0x000000ffff047224 */ /* 0x000fcc00078e000e */
[----:B------:R-:W0:Y:S01]  /*58d0*/  LDC R31, c[0x0][0x610] ;  /* 0x00018400ff1f7b82 */ /* 0x000e220000000800 */
[----:B------:R-:W-:Y:S05]  /*58e0*/  @!P0 BRA `(.L_x_161) ;  /* 0x0000000000288947 */ /* 0x000fea0003800000 */
[----:B------:R-:W4:Y:S02]  /*58f0*/  LDC R3, c[0x0][0x64c] ;  /* 0x00019300ff037b82 */ /* 0x000f240000000800 */
[----:B----4-:R-:W-:-:S05]  /*5900*/  IADD3 R3, P0, R14, R3, RZ ;  /* 0x000000030e037210 */ /* 0x010fca0007f1e0ff */
        /* <DEDUP_REMOVED lines=8> */
.L_x_161:
[----:B------:R-:W-:Y:S01]  /*5990*/  ISETP.NE.AND P0, PT, R2, 0x1, PT ;  /* 0x000000010200780c */ /* 0x000fe20003f05270 */
[----:B0-----:R-:W-:Y:S01]  /*59a0*/  VIADD R7, R20, 0xffffffff ;  /* 0xffffffff14077836 */ /* 0x001fe20000000000 */
[----:B-1-3--:R-:W-:Y:S01]  /*59b0*/  SHF.R.U64 R0, R4, R27, R5 ;  /* 0x0000001b04007219 */ /* 0x00afe20000001205 */
[----:B------:R-:W-:Y:S01]  /*59c0*/  IMAD.MOV R13, RZ, RZ, -R13 ;  /* 0x000000ffff0d7224 */ /* 0x000fe200078e0a0d */
[----:B------:R-:W-:Y:S01]  /*59d0*/  LOP3.LUT R5, R10, R25, RZ, 0xc0, !PT ;  /* 0x000000190a057212 */ /* 0x000fe200078ec0ff */
[----:B------:R-:W-:Y:S01]  /*59e0*/  IMAD.MOV.U32 R4, RZ, RZ, 0x1 ;  /* 0x00000001ff047424 */ /* 0x000fe200078e00ff */
[----:B------:R-:W-:Y:S01]  /*59f0*/  LOP3.LUT R12, R12, R7, RZ, 0xc0, !PT ;  /* 0x000000070c0c7212 */ /* 0x000fe200078ec0ff */
[----:B------:R-:W-:Y:S02]  /*5a00*/  IMAD.MOV R3, RZ, RZ, -R0 ;  /* 0x000000ffff037224 */ /* 0x000fe400078e0a00 */
[----:B------:R-:W-:Y:S02]  /*5a10*/  IMAD R0, R26, R0, R5 ;  /* 0x000000001a007224 */ /* 0x000fe400078e0205 */
[----:B--2---:R-:W-:-:S02]  /*5a20*/  IMAD R3, R3, R30, R14 ;  /* 0x0000001e03037224 */ /* 0x004fc400078e020e */
[----:B------:R-:W-:Y:S02]  /*5a30*/  @P0 IMAD R21, R15, R13, R24 ;  /* 0x0000000d0f150224 */ /* 0x000fe400078e0218 */
[----:B------:R-:W-:Y:S01]  /*5a40*/  IMAD R5, R3, R20, R12 ;  /* 0x0000001403057224 */ /* 0x000fe200078e020c */
[----:B------:R-:W-:Y:S01]  /*5a50*/  PRMT R3, R4, 0x7610, R3 ;  /* 0x0000761004037816 */ /* 0x000fe20000000003 */
[----:B------:R-:W-:-:S05]  /*5a60*/  IMAD R0, R0, R31, R21 ;  /* 0x0000001f00007224 */ /* 0x000fca00078e0215 */
[----:B------:R-:W-:Y:S02]  /*5a70*/  SEL R91, R5, R0, !P0 ;  /* 0x00000000055b7207 */ /* 0x000fe40004000000 */
[----:B------:R-:W-:-:S07]  /*5a80*/  SEL R0, R0, R5, !P0 ;  /* 0x0000000500007207 */ /* 0x000fce0004000000 */
.L_x_159:
[----:B------:R-:W-:Y:S01]  /*5a90*/  LOP3.LUT P0, RZ, R3, 0xff, RZ, 0xc0, !PT ;  /* 0x000000ff03ff7812 */ /* 0x000fe2000780c0ff */
[----:B------:R-:W-:-:S12]  /*5aa0*/  IMAD.MOV.U32 R90, RZ, RZ, R0 ;  /* 0x000000ffff5a7224 */ /* 0x000fd800078e0000 */
[----:B------:R-:W-:Y:S05]  /*5ab0*/  @P0 BRA `(.L_x_162) ;  /* 0xffffffb400180947 */ /* 0x000fea000383ffff */
[----:B------:R-:W-:Y:S05]  /*5ac0*/  EXIT ;  /* 0x000000000000794d */ /* 0x000fea0003800000 */
.L_x_3:
[----:B0-----:R-:W-:Y:S01]  /*5ad0*/  ULDC.64 UR4, c[0x0][0x650] ;  /* 0x0001940000047ab9 */ /* 0x001fe20000000a00 */
        /* <DEDUP_REMOVED lines=25> */
.L_x_164:
[--C-:B------:R-:W-:Y:S01]  /*5c70*/  SHF.R.U64 R12, R10, R14, R11.reuse ;  /* 0x0000000e0a0c7219 */ /* 0x100fe2000000120b */
[----:B------:R-:W0:Y:S01]  /*5c80*/  LDC R22, c[0x0][0x618] ;  /* 0x00018600ff167b82 */ /* 0x000e220000000800 */
[----:B------:R-:W-:Y:S01]  /*5c90*/  I2FP.F32.U32 R6, R4 ;  /* 0x0000000400067245 */ /* 0x000fe20000201000 */
[----:B------:R-:W-:Y:S01]  /*5ca0*/  ULDC UR4, c[0x0][0x150] ;  /* 0x0000540000047ab9 */ /* 0x000fe20000000800 */
[----:B------:R-:W-:Y:S02]  /*5cb0*/  SHF.R.U32.HI R5, RZ, R14, R11 ;  /* 0x0000000eff057219 */ /* 0x000fe4000001160b */
[----:B------:R-:W-:Y:S01]  /*5cc0*/  IADD3 R9, P0, RZ, -R12, RZ ;  /* 0x8000000cff097210 */ /* 0x000fe20007f1e0ff */
[----:B------:R-:W-:Y:S01]  /*5cd0*/  FMUL R11, R6, UR4 ;  /* 0x00000004060b7c20 */ /* 0x000fe20008400000 */
[----:B------:R-:W-:Y:S01]  /*5ce0*/  ULDC UR4, c[0x0][0x154] ;  /* 0x0000550000047ab9 */ /* 0x000fe20000000800 */
[----:B------:R-:W1:Y:S02]  /*5cf0*/  LDC.64 R24, c[0x0][0x640] ;  /* 0x00019000ff187b82 */ /* 0x000e640000000a00 */
[----:B------:R-:W-:-:S02]  /*5d00*/  IMAD.X R5, RZ, RZ, ~R5, P0 ;  /* 0x000000ffff057224 */ /* 0x000fc400000e0e05 */
[----:B------:R-:W2:Y:S01]  /*5d10*/  F2I.U32.TRUNC.NTZ R11, R11 ;  /* 0x0000000b000b7305 */ /* 0x000ea2000020f000 */
[----:B------:R-:W-:-:S03]  /*5d20*/  IMAD.WIDE.U32 R6, R9, R20, R16 ;  /* 0x0000001409067225 */ /* 0x000fc600078e0010 */
[----:B------:R-:W3:Y:S01]  /*5d30*/  LDC R13, c[0x0][0x144] ;  /* 0x00005100ff0d7b82 */ /* 0x000ee20000000800 */
[----:B------:R-:W-:-:S04]  /*5d40*/  IMAD R8, R5, R20, RZ ;  /* 0x0000001405087224 */ /* 0x000fc800078e02ff */
[----:B------:R-:W-:Y:S02]  /*5d50*/  IMAD R5, R9, R21, R8 ;  /* 0x0000001509057224 */ /* 0x000fe400078e0208 */
[----:B------:R-:W-:Y:S01]  /*5d60*/  IMAD.MOV.U32 R8, RZ, RZ, -0x1 ;  /* 0xffffffffff087424 */ /* 0x000fe200078e00ff */
[----:B------:R-:W4:Y:S01]  /*5d70*/  LDC R14, c[0x0][0x608] ;  /* 0x00018200ff0e7b82 */ /* 0x000f220000000800 */
[----:B------:R-:W-:Y:S01]  /*5d80*/  IMAD.IADD R5, R7, 0x1, R5 ;  /* 0x0000000107057824 */ /* 0x000fe200078e0205 */
[----:B------:R-:W-:-:S04]  /*5d90*/  I2FP.F32.U32 R7, R3 ;  /* 0x0000000300077245 */ /* 0x000fc80000201000 */
[-C--:B0-----:R-:W-:Y:S01]  /*5da0*/  SHF.R.U64 R10, R6, R22.reuse, R5 ;  /* 0x00000016060a7219 */ /* 0x081fe20000001205 */
[----:B--2---:R-:W-:Y:S01]  /*5db0*/  IMAD.MOV R6, RZ, RZ, -R11 ;  /* 0x000000ffff067224 */ /* 0x004fe200078e0a0b */
[----:B------:R-:W0:Y:S01]  /*5dc0*/  LDC R9, c[0x0][0x658] ;  /* 0x00019600ff097b82 */ /* 0x000e220000000800 */
[----:B-1----:R-:W-:Y:S01]  /*5dd0*/  ISETP.NE.U32.AND P0, PT, R24, RZ, PT ;  /* 0x000000ff1800720c */ /* 0x002fe20003f05070 */
[----:B------:R-:W-:Y:S01]  /*5de0*/  FMUL R7, R7, UR4 ;  /* 0x0000000407077c20 */ /* 0x000fe20008400000 */
[----:B------:R-:W-:Y:S02]  /*5df0*/  SHF.R.U32.HI R5, RZ, R22, R5 ;  /* 0x00000016ff057219 */ /* 0x000fe40000011605 */
[----:B------:R-:W-:-:S03]  /*5e00*/  ISETP.NE.AND.EX P0, PT, R25, RZ, PT, P0 ;  /* 0x000000ff1900720c */ /* 0x000fc60003f05300 */
[----:B------:R-:W1:Y:S01]  /*5e10*/  LDC R20, c[0x0][0x148] ;  /* 0x00005200ff147b82 */ /* 0x000e620000000800 */
[----:B---3--:R-:W-:Y:S02]  /*5e20*/  IMAD R23, R13, R6, R4 ;  /* 0x000000060d177224 */ /* 0x008fe400078e0204 */
[----:B------:R-:W-:-:S05]  /*5e30*/  IMAD.MOV.U32 R6, RZ, RZ, 0x1 ;  /* 0x00000001ff067424 */ /* 0x000fca00078e00ff */
[----:B------:R-:W2:Y:S01]  /*5e40*/  LDC R21, c[0x0][0x600] ;  /* 0x00018000ff157b82 */ /* 0x000ea20000000800 */
[-CC-:B----4-:R-:W-:Y:S02]  /*5e50*/  SHF.R.U64 R13, R10, R14.reuse, R5.reuse ;  /* 0x0000000e0a0d7219 */ /* 0x190fe40000001205 */
[----:B------:R-:W-:Y:S02]  /*5e60*/  SHF.R.U32.HI R4, RZ, R14, R5 ;  /* 0x0000000eff047219 */ /* 0x000fe40000011605 */
[----:B------:R3:W4:Y:S03]  /*5e70*/  F2I.U32.TRUNC.NTZ R14, R7 ;  /* 0x00000007000e7305 */ /* 0x000726000020f000 */
[----:B------:R-:W1:Y:S01]  /*5e80*/  LDC R26, c[0x0][0x648] ;  /* 0x00019200ff1a7b82 */ /* 0x000e620000000800 */
[-C--:B0-----:R-:W-:Y:S02]  /*5e90*/  SHF.R.U64 R15, R13, R9.reuse, R4 ;  /* 0x000000090d0f7219 */ /* 0x081fe40000001204 */
[----:B------:R-:W-:-:S02]  /*5ea0*/  SHF.L.U32 R8, R8, R9, RZ ;  /* 0x0000000908087219 */ /* 0x000fc400000006ff */
[-C--:B------:R-:W-:Y:S01]  /*5eb0*/  SHF.R.U32.HI R5, RZ, R9.reuse, R4 ;  /* 0x00000009ff057219 */ /* 0x080fe20000011604 */
[----:B------:R-:W-:Y:S01]  /*5ec0*/  IMAD.MOV.U32 R4, RZ, RZ, R15 ;  /* 0x000000ffff047224 */ /* 0x000fe200078e000f */
[----:B------:R-:W-:Y:S01]  /*5ed0*/  SHF.L.U32 R22, R6, R9, RZ ;  /* 0x0000000906167219 */ /* 0x000fe200000006ff */
[----:B------:R-:W0:Y:S01]  /*5ee0*/  LDC R27, c[0x0][0x638] ;  /* 0x00018e00ff1b7b82 */ /* 0x000e220000000800 */
[----:B------:R-:W-:-:S07]  /*5ef0*/  LOP3.LUT R28, RZ, R8, RZ, 0x33, !PT ;  /* 0x00000008ff1c7212 */ /* 0x000fce00078e33ff */
        /* <DEDUP_REMOVED lines=12> */
.L_x_165:
[----:B------:R-:W-:Y:S01]  /*5fc0*/  ISETP.NE.AND P0, PT, R2, 0x1, PT ;  /* 0x000000010200780c */ /* 0x000fe20003f05270 */
[----:B--2---:R-:W-:Y:S01]  /*5fd0*/  VIADD R7, R21, 0xffffffff ;  /* 0xffffffff15077836 */ /* 0x004fe20000000000 */
[----:B-1----:R-:W-:Y:S01]  /*5fe0*/  SHF.R.U64 R5, R4, R26, R5 ;  /* 0x0000001a04057219 */ /* 0x002fe20000001205 */
[----:B------:R-:W-:Y:S01]  /*5ff0*/  IMAD.MOV R14, RZ, RZ, -R14 ;  /* 0x000000ffff0e7224 */ /* 0x000fe200078e0a0e */
[----:B------:R-:W-:Y:S01]  /*6000*/  LOP3.LUT R4, R13, R28, RZ, 0xc0, !PT ;  /* 0x0000001c0d047212 */ /* 0x000fe200078ec0ff */
[----:B------:R-:W-:Y:S01]  /*6010*/  IMAD.MOV.U32 R8, RZ, RZ, R12 ;  /* 0x000000ffff087224 */ /* 0x000fe200078e000c */
[----:B------:R-:W-:Y:S01]  /*6020*/  LOP3.LUT R10, R10, R7, RZ, 0xc0, !PT ;  /* 0x000000070a0a7212 */ /* 0x000fe200078ec0ff */
[----:B------:R-:W-:Y:S02]  /*6030*/  IMAD.MOV R6, RZ, RZ, -R5 ;  /* 0x000000ffff067224 */ /* 0x000fe400078e0a05 */
[----:B------:R-:W-:-:S04]  /*6040*/  IMAD R4, R22, R5, R4 ;  /* 0x0000000516047224 */ /* 0x000fc800078e0204 */
[----:B------:R-:W-:Y:S02]  /*6050*/  @P0 IMAD R23, R20, R14, R3 ;  /* 0x0000000e14170224 */ /* 0x000fe400078e0203 */
[----:B0-----:R-:W-:Y:S02]  /*6060*/  IMAD R3, R6, R27, R15 ;  /* 0x0000001b06037224 */ /* 0x001fe400078e020f */
[----:B------:R-:W-:Y:S02]  /*6070*/  IMAD R7, R4, R29, R23 ;  /* 0x0000001d04077224 */ /* 0x000fe400078e0217 */
[----:B------:R-:W-:Y:S02]  /*6080*/  IMAD R4, R3, R21, R10 ;  /* 0x0000001503047224 */ /* 0x000fe400078e020a */
[----:B------:R-:W-:-:S03]  /*6090*/  IMAD.MOV.U32 R6, RZ, RZ, 0x1 ;  /* 0x00000001ff067424 */ /* 0x000fc600078e00ff */
[----:B------:R-:W-:Y:S02]  /*60a0*/  SEL R9, R4, R7, !P0 ;  /* 0x0000000704097207 */ /* 0x000fe40004000000 */
[----:B------:R-:W-:-:S07]  /*60b0*/  SEL R7, R7, R4, !P0 ;  /* 0x0000000407077207 */ /* 0x000fce0004000000 */
.L_x_163:
[----:B------:R-:W-:-:S08]  /*60c0*/  NOP ;  /* 0x0000000000007918 */ /* 0x000fd00000000000 */
[----:B------:R-:W0:-:S00]  /*60d0*/  USETMAXREG.DEALLOC.CTAPOOL 0x28 ;  /* 0x00000028000079c8 */ /* 0x000e0000080e0500 */
[----:B0-----:R-:W-:-:S13]  /*60e0*/  ISETP.NE.AND P0, PT, R0, RZ, PT ;  /* 0x000000ff0000720c */ /* 0x001fda0003f05270 */
[----:B------:R-:W-:Y:S05]  /*60f0*/  @P0 EXIT ;  /* 0x000000000000094d */ /* 0x000fea0003800000 */
[----:B------:R-:W-:Y:S01]  /*6100*/  LOP3.LUT P0, RZ, R6, 0xff, RZ, 0xc0, !PT ;  /* 0x000000ff06ff7812 */ /* 0x000fe2000780c0ff */
[----:B------:R-:W-:Y:S02]  /*6110*/  IMAD.MOV.U32 R3, RZ, RZ, 0x1 ;  /* 0x00000001ff037424 */ /* 0x000fe400078e00ff */
[----:B------:R-:W-:-:S10]  /*6120*/  IMAD.MOV.U32 R0, RZ, RZ, RZ ;  /* 0x000000ffff007224 */ /* 0x000fd400078e00ff */
[----:B------:R-:W-:Y:S05]  /*6130*/  @!P0 BRA `(.L_x_166) ;  /* 0x0000000c00348947 */ /* 0x000fea0003800000 */
[----:B------:R-:W0:Y:S01]  /*6140*/  LDC R0, c[0x0][0x28c] ;  /* 0x0000a300ff007b82 */ /* 0x000e220000000800 */
[----:B------:R-:W-:Y:S01]  /*6150*/  ULDC UR5, c[0x0][0x600] ;  /* 0x0001800000057ab9 */ /* 0x000fe20000000800 */
[----:B------:R-:W-:Y:S01]  /*6160*/  ULDC UR4, c[0x0][0xc] ;  /* 0x0000030000047ab9 */ /* 0x000fe20000000800 */
[----:B------:R-:W-:Y:S01]  /*6170*/  UIADD3 UR16, UR5, -0x1, URZ ;  /* 0xffffffff05107890 */ /* 0x000fe2000fffe03f */
[C---:B------:R-:W-:Y:S01]  /*6180*/  LOP3.LUT P2, RZ, R18.reuse, 0x7f, RZ, 0xc0, !PT ;  /* 0x0000007f12ff7812 */ /* 0x040fe2000784c0ff */
[----:B------:R-:W-:Y:S01]  /*6190*/  ULDC UR6, c[0x0][0x658] ;  /* 0x0001960000067ab9 */ /* 0x000fe20000000800 */
[----:B------:R-:W-:Y:S01]  /*61a0*/  ULDC UR5, c[0x0][0x10] ;  /* 0x0000040000057ab9 */ /* 0x000fe20000000800 */
[----:B------:R-:W-:Y:S01]  /*61b0*/  UMOV UR7, 0xffffffff ;  /* 0xffffffff00077882 */ /* 0x000fe20000000000 */
[----:B------:R-:W-:Y:S01]  /*61c0*/  UMOV UR8, 0x1 ;  /* 0x0000000100087882 */ /* 0x000fe20000000000 */
[----:B------:R-:W-:Y:S01]  /*61d0*/  UIMAD.WIDE.U32 UR4, UR4, UR5, URZ ;  /* 0x00000005040472a5 */ /* 0x000fe2000f8e003f */
[----:B------:R-:W-:Y:S01]  /*61e0*/  LOP3.LUT P0, RZ, R18, 0x1f, RZ, 0xc0, !PT ;  /* 0x0000001f12ff7812 */ /* 0x000fe2000780c0ff */
[----:B------:R-:W-:Y:S01]  /*61f0*/  USHF.L.U32 UR7, UR7, UR6, URZ ;  /* 0x0000000607077299 */ /* 0x000fe2000800063f */
[----:B------:R-:W-:Y:S01]  /*6200*/  BSSY B0, `(.L_x_166) ;  /* 0x00000c0000007945 */ /* 0x000fe20003800000 */
[----:B------:R-:W-:Y:S01]  /*6210*/  USHF.L.U32 UR18, UR8, UR6, URZ ;  /* 0x0000000608127299 */ /* 0x000fe2000800063f */
[----:B------:R-:W-:Y:S01]  /*6220*/  IMAD.MOV.U32 R11, RZ, RZ, 0x1 ;  /* 0x00000001ff0b7424 */ /* 0x000fe200078e00ff */
[----:B------:R-:W-:Y:S01]  /*6230*/  LOP3.LUT R18, R19, 0x2, RZ, 0xfc, !PT ;  /* 0x0000000213127812 */ /* 0x000fe200078efcff */
[----:B------:R-:W-:Y:S01]  /*6240*/  ULDC UR6, c[0x0][0x14] ;  /* 0x0000050000067ab9 */ /* 0x000fe20000000800 */
[----:B------:R-:W-:Y:S01]  /*6250*/  PLOP3.LUT P0, PT, P0, P2, PT, 0x8a, 0x0 ;  /* 0x000000000000781c */ /* 0x000fe20000705172 */
[----:B------:R-:W-:-:S02]  /*6260*/  UIMAD.WIDE.U32 UR20, UR4, UR6, URZ ;  /* 0x00000006041472a5 */ /* 0x000fc4000f8e003f */
[----:B------:R-:W-:Y:S02]  /*6270*/  UIMAD UR13, UR5, UR6, URZ ;  /* 0x00000006050d72a4 */ /* 0x000fe4000f8e023f */
[----:B------:R-:W-:Y:S01]  /*6280*/  ULOP3.LUT UR17, URZ, UR7, URZ, 0x33, !UPT ;  /* 0x000000073f117292 */ /* 0x000fe2000f8e333f */
[----:B0-----:R-:W-:Y:S01]  /*6290*/  VIADD R0, R0, 0x7f ;  /* 0x0000007f00007836 */ /* 0x001fe20000000000 */
[----:B------:R-:W-:Y:S01]  /*62a0*/  UIADD3 UR13, UR21, UR13, URZ ;  /* 0x0000000d150d7290 */ /* 0x000fe2000fffe03f */
[----:B------:R-:W-:-:S03]  /*62b0*/  ULDC.64 UR22, c[0x0][0x198] ;  /* 0x0000660000167ab9 */ /* 0x000fc60000000a00 */
[----:B------:R-:W-:-:S04]  /*62c0*/  SHF.R.S32.HI R3, RZ, 0x1f, R0 ;  /* 0x0000001fff037819 */ /* 0x000fc80000011400 */
[----:B------:R-:W-:Y:S01]  /*62d0*/  LEA.HI R3, R3, R0, RZ, 0x7 ;  /* 0x0000000003037211 */ /* 0x000fe200078f38ff */
[----:B------:R-:W-:-:S03]  /*62e0*/  IMAD.MOV.U32 R0, RZ, RZ, RZ ;  /* 0x000000ffff007224 */ /* 0x000fc600078e00ff */
[----:B------:R-:W-:Y:S01]  /*62f0*/  SHF.R.S32.HI R13, RZ, 0x7, R3 ;  /* 0x00000007ff0d7819 */ /* 0x000fe20000011403 */
[----:B------:R-:W-:-:S04]  /*6300*/  IMAD.MOV.U32 R3, RZ, RZ, 0x1 ;  /* 0x00000001ff037424 */ /* 0x000fc800078e00ff */
[----:B------:R-:W-:-:S07]  /*6310*/  VIADD R10, R13, 0x1 ;  /* 0x000000010d0a7836 */ /* 0x000fce0000000000 */
.L_x_178:
[----:B------:R-:W-:-:S03]  /*6320*/  UMOV UR4, 0xffffffff ;  /* 0xffffffff00047882 */ /* 0x000fc60000000000 */
[----:B------:R-:W-:Y:S05]  /*6330*/  BRA.DIV UR4, `(.L_x_167) ;  /* 0x0000000e049c7947 */ /* 0x000fea000b800000 */
[----:B------:R-:W-:-:S13]  /*6340*/  ELECT P6, URZ, PT ;  /* 0x00000000003f782f */ /* 0x000fda00038c0000 */
.L_x_189:
[----:B------:R-:W0:Y:S01]  /*6350*/  LDC R4, c[0x0][0x28c] ;  /* 0x0000a300ff047b82 */ /* 0x000e220000000800 */
[----:B------:R-:W-:Y:S01]  /*6360*/  BSSY B1, `(.L_x_168) ;  /* 0x0000037000017945 */ /* 0x000fe20003800000 */
[----:B0-----:R-:W-:-:S13]  /*6370*/  ISETP.LT.OR P6, PT, R4, 0x1, !P6 ;  /* 0x000000010400780c */ /* 0x001fda00077c1670 */
[----:B------:R-:W-:Y:S05]  /*6380*/  @P6 BRA `(.L_x_169) ;  /* 0x0000000000d06947 */ /* 0x000fea0003800000 */
[----:B------:R-:W-:Y:S02]  /*6390*/  IMAD.SHL.U32 R14, R9, 0x40, RZ ;  /* 0x00000040090e7824 */ /* 0x000fe400078e00ff */
[----:B------:R-:W-:Y:S02]  /*63a0*/  IMAD.SHL.U32 R15, R7, 0x100, RZ ;  /* 0x00000100070f7824 */ /* 0x000fe400078e00ff */
[----:B------:R-:W-:Y:S02]  /*63b0*/  IMAD.MOV.U32 R20, RZ, RZ, RZ ;  /* 0x000000ffff147224 */ /* 0x000fe400078e00ff */
[----:B------:R-:W-:Y:S02]  /*63c0*/  IMAD.MOV.U32 R4, RZ, RZ, R10 ;  /* 0x000000ffff047224 */ /* 0x000fe400078e000a */
[----:B------:R-:W-:Y:S02]  /*63d0*/  IMAD.MOV.U32 R5, RZ, RZ, R3 ;  /* 0x000000ffff057224 */ /* 0x000fe400078e0003 */
[----:B------:R-:W-:-:S07]  /*63e0*/  IMAD.MOV.U32 R6, RZ, RZ, R0 ;  /* 0x000000ffff067224 */ /* 0x000fce00078e0000 */
.L_x_173:
[----:B------:R-:W0:Y:S01]  /*63f0*/  S2R R12, SR_CgaCtaId ;  /* 0x00000000000c7919 */ /* 0x000e220000008800 */
[----:B------:R-:W-:Y:S01]  /*6400*/  MOV R7, 0x400 ;  /* 0x0000040000077802 */ /* 0x000fe20000000f00 */
[----:B------:R-:W1:Y:S03]  /*6410*/  @!P2 LDC R9, c[0x0][0x500] ;  /* 0x00014000ff09ab82 */ /* 0x000e660000000800 */
[----:B0-----:R-:W-:Y:S02]  /*6420*/  LEA R21, R12, R7, 0x18 ;  /* 0x000000070c157211 */ /* 0x001fe400078ec0ff */
[----:B------:R-:W-:-:S03]  /*6430*/  SHF.L.U32 R7, R5, 0x1f, RZ ;  /* 0x0000001f05077819 */ /* 0x000fc600000006ff */
[----:B------:R-:W-:-:S04]  /*6440*/  IMAD R12, R6, 0x8, R21 ;  /* 0x00000008060c7824 */ /* 0x000fc800078e0215 */
[----:B------:R-:W0:Y:S02]  /*6450*/  SYNCS.PHASECHK.TRANS64.TRYWAIT P1, [R12+URZ+0x20], R7 ;  /* 0x000020070c0075a7 */ /* 0x000e24000802017f */
[----:B01----:R-:W-:Y:S05]  /*6460*/  @!P1 BRA `(.L_x_170) ;  /* 0x0000000c00709947 */ /* 0x003fea0003800000 */
.L_x_190:
[----:B0-----:R-:W-:Y:S01]  /*6470*/  PRMT R7, R18, 0x9910, RZ ;  /* 0x0000991012077816 */ /* 0x001fe200000000ff */
[----:B------:R0:W-:Y:S03]  /*6480*/  @!P2 SYNCS.ARRIVE.TRANS64 RZ, [R12+URZ], R9 ;  /* 0x000000090cffa9a7 */ /* 0x0001e6000800003f */
[----:B------:R-:W-:-:S13]  /*6490*/  ISETP.NE.AND P1, PT, R7, 0x2, PT ;  /* 0x000000020700780c */ /* 0x000fda0003f25270 */
[----:B0-----:R-:W-:Y:S05]  /*64a0*/  @P1 BRA `(.L_x_171) ;  /* 0x0000000000041947 */ /* 0x001fea0003800000 */
[----:B------:R-:W-:Y:S01]  /*64b0*/  BPT.TRAP 0x1 ;  /* 0x000000040000795c */ /* 0x000fe20000300000 */
.L_x_171:
[----:B------:R-:W-:Y:S05]  /*64c0*/  @P0 BRA `(.L_x_172) ;  /* 0x0000000000040947 */ /* 0x000fea0003800000 */
[----:B------:R-:W-:Y:S01]  /*64d0*/  BPT.TRAP 0x1 ;  /* 0x000000040000795c */ /* 0x000fe20000300000 */
.L_x_172:
[--C-:B------:R-:W-:Y:S01]  /*64e0*/  IMAD R7, R6, 0x8000, R21.reuse ;  /* 0x0000800006077824 */ /* 0x100fe200078e0215 */
[----:B------:R-:W-:Y:S01]  /*64f0*/  R2UR UR9, R12 ;  /* 0x000000000c0972ca */ /* 0x000fe200000e0000 */
[----:B------:R-:W-:Y:S01]  /*6500*/  IMAD R21, R6, 0x2000, R21 ;  /* 0x0000200006157824 */ /* 0x000fe200078e0215 */
[----:B------:R-:W-:Y:S01]  /*6510*/  UIADD3 UR4, UP0, UR22, 0xf0, URZ ;  /* 0x000000f016047890 */ /* 0x000fe2000ff1e03f */
[----:B------:R-:W-:Y:S01]  /*6520*/  VIADD R4, R4, 0xffffffff ;  /* 0xffffffff04047836 */ /* 0x000fe20000000000 */
[----:B------:R-:W-:Y:S01]  /*6530*/  R2UR UR5, R7 ;  /* 0x00000000070572ca */ /* 0x000fe200000e0000 */
[----:B------:R-:W-:Y:S01]  /*6540*/  UIADD3 UR24, UP1, UR22, 0x1f0, URZ ;  /* 0x000001f016187890 */ /* 0x000fe2000ff3e03f */
[----:B------:R-:W-:Y:S01]  /*6550*/  R2UR UR8, R21 ;  /* 0x00000000150872ca */ /* 0x000fe200000e0000 */
[----:B------:R-:W-:Y:S01]  /*6560*/  VIADD R6, R6, 0x1 ;  /* 0x0000000106067836 */ /* 0x000fe20000000000 */
[----:B------:R-:W-:Y:S01]  /*6570*/  R2UR UR11, R15 ;  /* 0x000000000f0b72ca */ /* 0x000fe200000e0000 */
[----:B------:R-:W-:Y:S01]  /*6580*/  UIADD3.X UR25, URZ, UR23, URZ, UP1, !UPT ;  /* 0x000000173f197290 */ /* 0x000fe20008ffe43f */
[----:B------:R-:W-:Y:S01]  /*6590*/  R2UR UR10, R20 ;  /* 0x00000000140a72ca */ /* 0x000fe200000e0000 */
[----:B------:R-:W-:Y:S01]  /*65a0*/  UMOV UR6, 0x0 ;  /* 0x0000000000067882 */ /* 0x000fe20000000000 */
[----:B------:R-:W-:Y:S01]  /*65b0*/  R2UR UR12, R8 ;  /* 0x00000000080c72ca */ /* 0x000fe200000e0000 */
[----:B------:R-:W-:Y:S01]  /*65c0*/  UMOV UR7, 0x10000000 ;  /* 0x1000000000077882 */ /* 0x000fe20000000000 */
[----:B------:R-:W-:Y:S01]  /*65d0*/  R2UR UR19, R14 ;  /* 0x000000000e1372ca */ /* 0x000fe200000e0000 */
[----:B------:R-:W-:Y:S01]  /*65e0*/  VIADD R20, R20, 0x80 ;  /* 0x0000008014147836 */ /* 0x000fe20000000000 */
[----:B------:R-:W-:Y:S01]  /*65f0*/  ISETP.GT.AND P3, PT, R4, 0x1, PT ;  /* 0x000000010400780c */ /* 0x000fe20003f64270 */
[----:B------:R-:W-:Y:S01]  /*6600*/  UIADD3 UR14, UR5, 0x100, URZ ;  /* 0x00000100050e7890 */ /* 0x000fe2000fffe03f */
[----:B------:R-:W-:Y:S01]  /*6610*/  ISETP.NE.AND P1, PT, R6, 0x4, PT ;  /* 0x000000040600780c */ /* 0x000fe20003f25270 */
[----:B------:R-:W-:-:S02]  /*6620*/  UIADD3.X UR5, URZ, UR23, URZ, UP0, !UPT ;  /* 0x000000173f057290 */ /* 0x000fc400087fe43f */
[----:B------:R-:W-:Y:S01]  /*6630*/  UIADD3 UR15, UR8, 0x20100, URZ ;  /* 0x00020100080f7890 */ /* 0x000fe2000fffe03f */
[----:B------:R-:W-:Y:S02]  /*6640*/  SEL R12, RZ, 0x1, P1 ;  /* 0x00000001ff0c7807 */ /* 0x000fe40000800000 */
[----:B------:R-:W-:Y:S01]  /*6650*/  UMOV UR8, UR14 ;  /* 0x0000000e00087c82 */ /* 0x000fe20008000000 */
[----:B------:R-:W-:Y:S02]  /*6660*/  SEL R6, R6, RZ, P1 ;  /* 0x000000ff06067207 */ /* 0x000fe40000800000 */
[----:B------:R-:W-:Y:S01]  /*6670*/  LOP3.LUT R5, R5, R12, RZ, 0x3c, !PT ;  /* 0x0000000c05057212 */ /* 0x000fe200078e3cff */
[----:B------:R0:W-:Y:S02]  /*6680*/  UTMALDG.3D [UR8], [UR4], desc[UR6] ;  /* 0x00000608040075b4 */ /* 0x0001e40008011000 */
[----:B0-----:R-:W-:Y:S01]  /*6690*/  UMOV UR8, UR15 ;  /* 0x0000000f00087c82 */ /* 0x001fe20008000000 */
[----:B------:R-:W-:-:S02]  /*66a0*/  UMOV UR11, UR19 ;  /* 0x00000013000b7c82 */ /* 0x000fc40008000000 */
[----:B------:R0:W-:Y:S02]  /*66b0*/  UTMALDG.3D [UR8], [UR24], desc[UR6] ;  /* 0x00000608180075b4 */ /* 0x0001e40008011000 */
[----:B0-----:R-:W-:Y:S05]  /*66c0*/  @P3 BRA `(.L_x_173) ;  /* 0xfffffffc00483947 */ /* 0x001fea000383ffff */
.L_x_169:
[----:B------:R-:W-:Y:S05]  /*66d0*/  BSYNC B1 ;  /* 0x0000000000017941 */ /* 0x000fea0003800000 */
.L_x_168:
[----:B------:R-:W-:Y:S01]  /*66e0*/  LOP3.LUT P3, RZ, R11, 0xff, RZ, 0xc0, !PT ;  /* 0x000000ff0bff7812 */ /* 0x000fe2000786c0ff */
[----:B------:R-:W-:Y:S01]  /*66f0*/  IMAD.IADD R0, R13, 0x1, R0 ;  /* 0x000000010d007824 */ /* 0x000fe200078e0200 */
[----:B------:R-:W-:Y:S01]  /*6700*/  IADD3 R16, P4, R16, UR20, RZ ;  /* 0x0000001410107c10 */ /* 0x000fe2000ff9e0ff */
[----:B------:R-:W-:Y:S01]  /*6710*/  ULDC.64 UR4, c[0x0][0x650] ;  /* 0x0001940000047ab9 */ /* 0x000fe20000000a00 */
[----:B------:R-:W-:Y:S01]  /*6720*/  BSSY B1, `(.L_x_174) ;  /* 0x000006b000017945 */ /* 0x000fe20003800000 */
[----:B------:R-:W-:Y:S01]  /*6730*/  IMAD.MOV.U32 R7, RZ, RZ, -0x1 ;  /* 0xffffffffff077424 */ /* 0x000fe200078e00ff */
[----:B------:R-:W-:Y:S01]  /*6740*/  SHF.R.U32.HI R4, RZ, 0x2, R0 ;  /* 0x00000002ff047819 */ /* 0x000fe20000011600 */
[----:B------:R-:W-:Y:S01]  /*6750*/  IMAD.MOV.U32 R9, RZ, RZ, -0x1 ;  /* 0xffffffffff097424 */ /* 0x000fe200078e00ff */
[----:B------:R-:W-:Y:S01]  /*6760*/  ISETP.GT.U32.AND P1, PT, R0, 0x3, PT ;  /* 0x000000030000780c */ /* 0x000fe20003f24070 */
[----:B------:R-:W-:Y:S01]  /*6770*/  IMAD.MOV.U32 R8, RZ, RZ, -0x1 ;  /* 0xffffffffff087424 */ /* 0x000fe200078e00ff */
[----:B------:R-:W-:-:S02]  /*6780*/  LOP3.LUT R4, R4, 0x1, RZ, 0xc0, !PT ;  /* 0x0000000104047812 */ /* 0x000fc400078ec0ff */
[----:B------:R-:W-:Y:S01]  /*6790*/  ISETP.LT.U32.AND P1, PT, R13, 0x4, P1 ;  /* 0x000000040d00780c */ /* 0x000fe20000f21070 */
[----:B------:R-:W0:Y:S01]  /*67a0*/  @P3 S2R R6, SR_CgaCtaId ;  /* 0x0000000000063919 */ /* 0x000e220000008800 */
[----:B------:R-:W-:Y:S02]  /*67b0*/  @P3 MOV R5, 0x400 ;  /* 0x0000040000053802 */ /* 0x000fe40000000f00 */
[----:B------:R-:W-:Y:S02]  /*67c0*/  IADD3.X R17, R17, UR13, RZ, P4, !PT ;  /* 0x0000000d11117c10 */ /* 0x000fe4000a7fe4ff */
[----:B------:R-:W-:Y:S02]  /*67d0*/  ISETP.GE.U32.AND P4, PT, R16, UR4, PT ;  /* 0x0000000410007c0c */ /* 0x000fe4000bf86070 */
[----:B------:R-:W-:Y:S02]  /*67e0*/  LOP3.LUT R0, R0, 0x3, RZ, 0xc0, !PT ;  /* 0x0000000300007812 */ /* 0x000fe400078ec0ff */
[----:B------:R-:W-:-:S02]  /*67f0*/  PRMT R11, RZ, 0x7610, R11 ;  /* 0x00007610ff0b7816 */ /* 0x000fc4000000000b */
[----:B0-----:R-:W-:-:S04]  /*6800*/  @P3 LEA R5, R6, R5, 0x18 ;  /* 0x0000000506053211 */ /* 0x001fc800078ec0ff */
[----:B------:R0:W-:Y:S01]  /*6810*/  @P3 SYNCS.ARRIVE.TRANS64.A1T0 RZ, [R5+URZ+0x58], RZ ;  /* 0x000058ff05ff39a7 */ /* 0x0001e2000810003f */
[----:B------:R-:W-:Y:S02]  /*6820*/  ISETP.NE.U32.AND P3, PT, R4, 0x1, PT ;  /* 0x000000010400780c */ /* 0x000fe40003f65070 */
[----:B------:R-:W-:Y:S02]  /*6830*/  SEL R4, RZ, 0x1, !P1 ;  /* 0x00000001ff047807 */ /* 0x000fe40004800000 */
[----:B------:R-:W-:Y:S02]  /*6840*/  ISETP.GE.U32.AND.EX P1, PT, R17, UR5, PT, P4 ;  /* 0x0000000511007c0c */ /* 0x000fe4000bf26140 */
[----:B------:R-:W-:-:S04]  /*6850*/  ISETP.GT.U32.AND P3, PT, R13, 0x3, !P3 ;  /* 0x000000030d00780c */ /* 0x000fc80005f64070 */
[----:B0-----:R-:W-:-:S04]  /*6860*/  SEL R5, RZ, 0x1, !P3 ;  /* 0x00000001ff057807 */ /* 0x001fc80005800000 */
[--C-:B------:R-:W-:Y:S02]  /*6870*/  LOP3.LUT R3, R5, R3, R4.reuse, 0x96, !PT ;  /* 0x0000000305037212 */ /* 0x100fe400078e9604 */
[----:B------:R-:W-:Y:S01]  /*6880*/  PRMT R4, RZ, 0x7610, R4 ;  /* 0x00007610ff047816 */ /* 0x000fe20000000004 */
[----:B------:R-:W-:Y:S06]  /*6890*/  @P1 BRA `(.L_x_175) ;  /* 0x00000004004c1947 */ /* 0x000fec0003800000 */
[----:B------:R-:W-:Y:S01]  /*68a0*/  ULDC.64 UR4, c[0x0][0x628] ;  /* 0x00018a0000047ab9 */ /* 0x000fe20000000a00 */
[----:B------:R-:W0:Y:S01]  /*68b0*/  S2R R14, SR_CTAID.X ;  /* 0x00000000000e7919 */ /* 0x000e220000002500 */
[----:B------:R-:W-:Y:S01]  /*68c0*/  ISETP.NE.U32.AND P1, PT, RZ, UR4, PT ;  /* 0x00000004ff007c0c */ /* 0x000fe2000bf25070 */
[----:B------:R-:W-:Y:S01]  /*68d0*/  ULDC UR7, c[0x0][0x630] ;  /* 0x00018c0000077ab9 */ /* 0x000fe20000000800 */
[----:B------:R-:W-:Y:S01]  /*68e0*/  IMAD.MOV.U32 R4, RZ, RZ, R16 ;  /* 0x000000ffff047224 */ /* 0x000fe200078e0010 */
[----:B------:R-:W1:Y:S01]  /*68f0*/  S2R R12, SR_CTAID.Y ;  /* 0x00000000000c7919 */ /* 0x000e620000002600 */
[----:B------:R-:W-:Y:S01]  /*6900*/  ISETP.NE.AND.EX P1, PT, RZ, UR5, PT, P1 ;  /* 0x00000005ff007c0c */ /* 0x000fe2000bf25310 */
[----:B------:R-:W-:-:S12]  /*6910*/  IMAD.MOV.U32 R5, RZ, RZ, R17 ;  /* 0x000000ffff057224 */ /* 0x000fd800078e0011 */
[----:B------:R-:W-:Y:S05]  /*6920*/  @!P1 BRA `(.L_x_176) ;  /* 0x0000000000289947 */ /* 0x000fea0003800000 */
[----:B------:R-:W-:Y:S02]  /*6930*/  ULDC UR6, c[0x0][0x634] ;  /* 0x00018d0000067ab9 */ /* 0x000fe40000000800 */
[----:B------:R-:W-:-:S05]  /*6940*/  IADD3 R9, P1, R16, UR6, RZ ;  /* 0x0000000610097c10 */ /* 0x000fca000ff3e0ff */
[----:B------:R-:W-:-:S04]  /*6950*/  IMAD.X R15, RZ, RZ, R17, P1 ;  /* 0x000000ffff0f7224 */ /* 0x000fc800008e0611 */
[----:B------:R-:W-:-:S04]  /*6960*/  IMAD.WIDE.U32 R6, R15, UR4, RZ ;  /* 0x000000040f067c25 */ /* 0x000fc8000f8e00ff */
[----:B------:R-:W-:-:S04]  /*6970*/  IMAD.WIDE.U32 R6, P1, R9, UR5, R6 ;  /* 0x0000000509067c25 */ /* 0x000fc8000f820006 */
[----:B------:R-:W-:-:S04]  /*6980*/  IMAD.WIDE.U32 R8, R9, UR4, RZ ;  /* 0x0000000409087c25 */ /* 0x000fc8000f8e00ff */
[----:B------:R-:W-:Y:S01]  /*6990*/  IMAD.X R5, RZ, RZ, RZ, P1 ;  /* 0x000000ffff057224 */ /* 0x000fe200008e06ff */
[----:B------:R-:W-:Y:S01]  /*69a0*/  IADD3 RZ, P1, R9, R6, RZ ;  /* 0x0000000609ff7210 */ /* 0x000fe20007f3e0ff */
[----:B------:R-:W-:-:S04]  /*69b0*/  IMAD.MOV.U32 R4, RZ, RZ, R7 ;  /* 0x000000ffff047224 */ /* 0x000fc800078e0007 */
[----:B------:R-:W-:-:S08]  /*69c0*/  IMAD.WIDE.U32.X R4, R15, UR5, R4, P1 ;  /* 0x000000050f047c25 */ /* 0x000fd000088e0404 */
.L_x_176:
[--C-:B------:R-:W-:Y:S01]  /*69d0*/  SHF.R.U64 R8, R4, UR7, R5.reuse ;  /* 0x0000000704087c19 */ /* 0x100fe20008001205 */
[----:B------:R-:W-:Y:S01]  /*69e0*/  ULDC.64 UR4, c[0x0][0x620] ;  /* 0x0001880000047ab9 */ /* 0x000fe20000000a00 */
[----:B------:R-:W-:Y:S01]  /*69f0*/  SHF.R.U32.HI R4, RZ, UR7, R5 ;  /* 0x00000007ff047c19 */ /* 0x000fe20008011605 */
[----:B------:R-:W2:Y:S01]  /*6a00*/  LDC R25, c[0x0][0x144] ;  /* 0x00005100ff197b82 */ /* 0x000ea20000000800 */
[----:B------:R-:W-:Y:S01]  /*6a10*/  IADD3 R7, P1, RZ, -R8, RZ ;  /* 0x80000008ff077210 */ /* 0x000fe20007f3e0ff */
[----:B------:R-:W-:Y:S01]  /*6a20*/  ULDC.64 UR8, c[0x0][0x640] ;  /* 0x0001900000087ab9 */ /* 0x000fe20000000a00 */
[----:B0-----:R-:W-:Y:S01]  /*6a30*/  I2FP.F32.U32 R9, R14 ;  /* 0x0000000e00097245 */ /* 0x001fe20000201000 */
[----:B------:R-:W-:Y:S02]  /*6a40*/  ULDC UR6, c[0x0][0x608] ;  /* 0x0001820000067ab9 */ /* 0x000fe40000000800 */
[----:B------:R-:W-:Y:S01]  /*6a50*/  IMAD.X R4, RZ, RZ, ~R4, P1 ;  /* 0x000000ffff047224 */ /* 0x000fe200008e0e04 */
[----:B------:R-:W-:Y:S01]  /*6a60*/  ISETP.NE.U32.AND P1, PT, RZ, UR8, PT ;  /* 0x00000008ff007c0c */ /* 0x000fe2000bf25070 */
[----:B------:R-:W0:Y:S02]  /*6a70*/  LDC R21, c[0x0][0x148] ;  /* 0x00005200ff157b82 */ /* 0x000e240000000800 */
[----:B------:R-:W-:Y:S01]  /*6a80*/  IMAD R6, R4, UR4, RZ ;  /* 0x0000000404067c24 */ /* 0x000fe2000f8e02ff */
[----:B------:R-:W-:Y:S01]  /*6a90*/  ISETP.NE.AND.EX P1, PT, RZ, UR9, PT, P1 ;  /* 0x00000009ff007c0c */ /* 0x000fe2000bf25310 */
[----:B------:R-:W-:Y:S01]  /*6aa0*/  IMAD.WIDE.U32 R4, R7, UR4, R16 ;  /* 0x0000000407047c25 */ /* 0x000fe2000f8e0010 */
[----:B------:R-:W-:-:S03]  /*6ab0*/  ULDC UR4, c[0x0][0x150] ;  /* 0x0000540000047ab9 */ /* 0x000fc60000000800 */
[----:B------:R-:W-:Y:S02]  /*6ac0*/  IMAD R7, R7, UR5, R6 ;  /* 0x0000000507077c24 */ /* 0x000fe4000f8e0206 */
[----:B------:R-:W-:Y:S01]  /*6ad0*/  FMUL R6, R9, UR4 ;  /* 0x0000000409067c20 */ /* 0x000fe20008400000 */
[----:B------:R-:W-:Y:S01]  /*6ae0*/  ULDC UR4, c[0x0][0x618] ;  /* 0x0001860000047ab9 */ /* 0x000fe20000000800 */
[----:B------:R-:W-:Y:S01]  /*6af0*/  ULDC UR5, c[0x0][0x154] ;  /* 0x0000550000057ab9 */ /* 0x000fe20000000800 */
[----:B------:R-:W-:-:S03]  /*6b00*/  IMAD.IADD R5, R5, 0x1, R7 ;  /* 0x0000000105057824 */ /* 0x000fc600078e0207 */
[----:B------:R-:W3:Y:S02]  /*6b10*/  F2I.U32.TRUNC.NTZ R6, R6 ;  /* 0x0000000600067305 */ /* 0x000ee4000020f000 */
[----:B------:R-:W-:Y:S02]  /*6b20*/  SHF.R.U64 R9, R4, UR4, R5 ;  /* 0x0000000404097c19 */ /* 0x000fe40008001205 */
[----:B-1----:R-:W-:-:S05]  /*6b30*/  I2FP.F32.U32 R4, R12 ;  /* 0x0000000c00047245 */ /* 0x002fca0000201000 */
[----:B------:R-:W-:Y:S01]  /*6b40*/  FMUL R22, R4, UR5 ;  /* 0x0000000504167c20 */ /* 0x000fe20008400000 */
[----:B------:R-:W-:Y:S01]  /*6b50*/  SHF.R.U32.HI R4, RZ, UR4, R5 ;  /* 0x00000004ff047c19 */ /* 0x000fe20008011605 */
[----:B------:R-:W-:-:S03]  /*6b60*/  ULDC UR4, c[0x0][0x658] ;  /* 0x0001960000047ab9 */ /* 0x000fc60000000800 */
[--C-:B------:R-:W-:Y:S01]  /*6b70*/  SHF.R.U64 R20, R9, UR6, R4.reuse ;  /* 0x0000000609147c19 */ /* 0x100fe20008001204 */
[----:B------:R-:W1:Y:S01]  /*6b80*/  F2I.U32.TRUNC.NTZ R22, R22 ;  /* 0x0000001600167305 */ /* 0x000e62000020f000 */
[----:B------:R-:W-:Y:S01]  /*6b90*/  SHF.R.U32.HI R5, RZ, UR6, R4 ;  /* 0x00000006ff057c19 */ /* 0x000fe20008011604 */
[----:B---3--:R-:W-:-:S03]  /*6ba0*/  IMAD.MOV R6, RZ, RZ, -R6 ;  /* 0x000000ffff067224 */ /* 0x008fc600078e0a06 */
[--C-:B------:R-:W-:Y:S01]  /*6bb0*/  SHF.R.U64 R15, R20, UR4, R5.reuse ;  /* 0x00000004140f7c19 */ /* 0x100fe20008001205 */
[----:B--2---:R-:W-:Y:S01]  /*6bc0*/  IMAD R14, R25, R6, R14 ;  /* 0x00000006190e7224 */ /* 0x004fe200078e020e */
[----:B------:R-:W-:-:S03]  /*6bd0*/  SHF.R.U32.HI R23, RZ, UR4, R5 ;  /* 0x00000004ff177c19 */ /* 0x000fc60008011605 */
[----:B------:R-:W-:Y:S02]  /*6be0*/  IMAD.MOV.U32 R4, RZ, RZ, R15 ;  /* 0x000000ffff047224 */ /* 0x000fe400078e000f */
[----:B------:R-:W-:Y:S01]  /*6bf0*/  IMAD.MOV.U32 R5, RZ, RZ, R23 ;  /* 0x000000ffff057224 */ /* 0x000fe200078e0017 */
[----:B-1----:R-:W-:Y:S06]  /*6c00*/  @!P1 BRA `(.L_x_177) ;  /* 0x0000000000289947 */ /* 0x002fec0003800000 */
[----:B------:R-:W-:Y:S02]  /*6c10*/  ULDC UR4, c[0x0][0x64c] ;  /* 0x0001930000047ab9 */ /* 0x000fe40000000800 */
[----:B------:R-:W-:-:S05]  /*6c20*/  IADD3 R5, P1, R15, UR4, RZ ;  /* 0x000000040f057c10 */ /* 0x000fca000ff3e0ff */
[----:B------:R-:W-:-:S04]  /*6c30*/  IMAD.X R23, RZ, RZ, R23, P1 ;  /* 0x000000ffff177224 */ /* 0x000fc800008e0617 */
[----:B------:R-:W-:-:S04]  /*6c40*/  IMAD.WIDE.U32 R6, R23, UR8, RZ ;  /* 0x0000000817067c25 */ /* 0x000fc8000f8e00ff */
[----:B------:R-:W-:-:S04]  /*6c50*/  IMAD.WIDE.U32 R6, P1, R5, UR9, R6 ;  /* 0x0000000905067c25 */ /* 0x000fc8000f820006 */
[----:B------:R-:W-:-:S04]  /*6c60*/  IMAD.WIDE.U32 R4, R5, UR8, RZ ;  /* 0x0000000805047c25 */ /* 0x000fc8000f8e00ff */
[----:B------:R-:W-:Y:S01]  /*6c70*/  IMAD.MOV.U32 R4, RZ, RZ, R7 ;  /* 0x000000ffff047224 */ /* 0x000fe200078e0007 */
[----:B------:R-:W-:Y:S01]  /*6c80*/  IADD3 RZ, P3, R5, R6, RZ ;  /* 0x0000000605ff7210 */ /* 0x000fe20007f7e0ff */
[----:B------:R-:W-:-:S04]  /*6c90*/  IMAD.X R5, RZ, RZ, RZ, P1 ;  /* 0x000000ffff057224 */ /* 0x000fc800008e06ff */
[----:B------:R-:W-:-:S08]  /*6ca0*/  IMAD.WIDE.U32.X R4, R23, UR9, R4, P3 ;  /* 0x0000000917047c25 */ /* 0x000fd000098e0404 */
.L_x_177:
[----:B------:R-:W-:Y:S01]  /*6cb0*/  ISETP.NE.AND P1, PT, R2, 0x1, PT ;  /* 0x000000010200780c */ /* 0x000fe20003f25270 */
[----:B------:R-:W-:Y:S01]  /*6cc0*/  ULDC UR4, c[0x0][0x648] ;  /* 0x0001920000047ab9 */ /* 0x000fe20000000800 */
[----:B------:R-:W-:Y:S01]  /*6cd0*/  LOP3.LUT R20, R20, UR17, RZ, 0xc0, !PT ;  /* 0x0000001114147c12 */ /* 0x000fe2000f8ec0ff */
[----:B------:R-:W-:Y:S01]  /*6ce0*/  IMAD.MOV R22, RZ, RZ, -R22 ;  /* 0x000000ffff167224 */ /* 0x000fe200078e0a16 */
[----:B------:R-:W-:Y:S01]  /*6cf0*/  SHF.R.U64 R5, R4, UR4, R5 ;  /* 0x0000000404057c19 */ /* 0x000fe20008001205 */
[----:B------:R-:W-:Y:S01]  /*6d00*/  ULDC UR4, c[0x0][0x638] ;  /* 0x00018e0000047ab9 */ /* 0x000fe20000000800 */
[----:B------:R-:W-:Y:S01]  /*6d10*/  LOP3.LUT R6, R9, UR16, RZ, 0xc0, !PT ;  /* 0x0000001009067c12 */ /* 0x000fe2000f8ec0ff */
[----:B------:R-:W-:Y:S02]  /*6d20*/  ULDC UR5, c[0x0][0x610] ;  /* 0x0001840000057ab9 */ /* 0x000fe40000000800 */
[----:B------:R-:W-:Y:S02]  /*6d30*/  IMAD.MOV R4, RZ, RZ, -R5 ;  /* 0x000000ffff047224 */ /* 0x000fe400078e0a05 */
[----:B------:R-:W-:-:S02]  /*6d40*/  IMAD R5, R5, UR18, R20 ;  /* 0x0000001205057c24 */ /* 0x000fc4000f8e0214 */
[----:B0-----:R-:W-:Y:S02]  /*6d50*/  @P1 IMAD R14, R21, R22, R12 ;  /* 0x00000016150e1224 */ /* 0x001fe400078e020c */
[----:B------:R-:W-:Y:S01]  /*6d60*/  IMAD R15, R4, UR4, R15 ;  /* 0x00000004040f7c24 */ /* 0x000fe2000f8e020f */
[----:B------:R-:W-:Y:S01]  /*6d70*/  ULDC UR4, c[0x0][0x600] ;  /* 0x0001800000047ab9 */ /* 0x000fe20000000800 */
[----:B------:R-:W-:Y:S02]  /*6d80*/  IMAD R14, R5, UR5, R14 ;  /* 0x00000005050e7c24 */ /* 0x000fe4000f8e020e */
[----:B------:R-:W-:Y:S02]  /*6d90*/  IMAD R15, R15, UR4, R6 ;  /* 0x000000040f0f7c24 */ /* 0x000fe4000f8e0206 */
[----:B------:R-:W-:-:S03]  /*6da0*/  IMAD.MOV.U32 R4, RZ, RZ, 0x1 ;  /* 0x00000001ff047424 */ /* 0x000fc600078e00ff */
[----:B------:R-:W-:Y:S02]  /*6db0*/  SEL R9, R15, R14, !P1 ;  /* 0x0000000e0f097207 */ /* 0x000fe40004800000 */
[----:B------:R-:W-:-:S07]  /*6dc0*/  SEL R7, R14, R15, !P1 ;  /* 0x0000000f0e077207 */ /* 0x000fce0004800000 */
.L_x_175:
[----:B------:R-:W-:Y:S05]  /*6dd0*/  BSYNC B1 ;  /* 0x0000000000017941 */ /* 0x000fea0003800000 */
.L_x_174:
[----:B------:R-:W-:-:S13]  /*6de0*/  LOP3.LUT P1, RZ, R4, 0xff, RZ, 0xc0, !PT ;  /* 0x000000ff04ff7812 */ /* 0x000fda000782c0ff */
[----:B------:R-:W-:Y:S05]  /*6df0*/  @P1 BRA `(.L_x_178) ;  /* 0xfffffff400481947 */ /* 0x000fea000383ffff */
[----:B------:R-:W-:Y:S05]  /*6e00*/  BSYNC B0 ;  /* 0x0000000000007941 */ /* 0x000fea0003800000 */
.L_x_166:
[----:B------:R-:W-:-:S03]  /*6e10*/  UMOV UR4, 0xffffffff ;  /* 0xffffffff00047882 */ /* 0x000fc60000000000 */
[----:B------:R-:W-:Y:S05]  /*6e20*/  BRA.DIV UR4, `(.L_x_179) ;  /* 0x0000000604147947 */ /* 0x000fea000b800000 */
[----:B------:R-:W-:-:S13]  /*6e30*/  ELECT P6, URZ, PT ;  /* 0x00000000003f782f */ /* 0x000fda00038c0000 */
.L_x_193:
[----:B------:R-:W-:Y:S04]  /*6e40*/  BSSY B0, `(.L_x_180) ;  /* 0x000002b000007945 */ /* 0x000fe80003800000 */
[----:B------:R-:W-:Y:S05]  /*6e50*/  @!P6 BRA `(.L_x_181) ;  /* 0x0000000000a4e947 */ /* 0x000fea0003800000 */
[----:B------:R-:W-:-:S04]  /*6e60*/  LOP3.LUT R19, R19, 0x2, RZ, 0xfc, !PT ;  /* 0x0000000213137812 */ /* 0x000fc800078efcff */
[----:B------:R-:W-:-:S13]  /*6e70*/  ISETP.NE.AND P0, PT, R19, 0x3, PT ;  /* 0x000000031300780c */ /* 0x000fda0003f05270 */
[----:B------:R-:W-:Y:S05]  /*6e80*/  @!P0 BRA `(.L_x_182) ;  /* 0x0000000000048947 */ /* 0x000fea0003800000 */
[----:B------:R-:W-:Y:S01]  /*6e90*/  BPT.TRAP 0x1 ;  /* 0x000000040000795c */ /* 0x000fe20000300000 */
.L_x_182:
[----:B------:R-:W0:Y:S01]  /*6ea0*/  S2R R5, SR_CgaCtaId ;  /* 0x0000000000057919 */ /* 0x000e220000008800 */
[----:B------:R-:W-:Y:S02]  /*6eb0*/  MOV R2, 0x400 ;  /* 0x0000040000027802 */ /* 0x000fe40000000f00 */
[----:B------:R-:W-:Y:S02]  /*6ec0*/  SHF.L.U32 R4, R3, 0x1f, RZ ;  /* 0x0000001f03047819 */ /* 0x000fe400000006ff */
[----:B0-----:R-:W-:-:S05]  /*6ed0*/  LEA R5, R5, R2, 0x18 ;  /* 0x0000000205057211 */ /* 0x001fca00078ec0ff */
[----:B------:R-:W-:-:S04]  /*6ee0*/  VIADD R5, R5, 0x20 ;  /* 0x0000002005057836 */ /* 0x000fc80000000000 */
[C---:B------:R-:W-:Y:S02]  /*6ef0*/  IMAD R7, R0.reuse, 0x8, R5 ;  /* 0x0000000800077824 */ /* 0x040fe400078e0205 */
[----:B------:R-:W-:Y:S02]  /*6f00*/  VIADD R0, R0, 0x1 ;  /* 0x0000000100007836 */ /* 0x000fe40000000000 */
[----:B------:R-:W0:Y:S03]  /*6f10*/  SYNCS.PHASECHK.TRANS64.TRYWAIT P0, [R7+URZ], R4 ;  /* 0x00000004070075a7 */ /* 0x000e26000800017f */
[----:B------:R-:W-:-:S04]  /*6f20*/  ISETP.NE.AND P1, PT, R0, 0x4, PT ;  /* 0x000000040000780c */ /* 0x000fc80003f25270 */
[----:B------:R-:W-:Y:S02]  /*6f30*/  SEL R2, RZ, 0x1, P1 ;  /* 0x00000001ff027807 */ /* 0x000fe40000800000 */
[----:B------:R-:W-:Y:S02]  /*6f40*/  SEL R0, R0, RZ, P1 ;  /* 0x000000ff00007207 */ /* 0x000fe40000800000 */
[----:B------:R-:W-:-:S03]  /*6f50*/  LOP3.LUT R9, R3, R2, RZ, 0x3c, !PT ;  /* 0x0000000203097212 */ /* 0x000fc600078e3cff */
[----:B------:R-:W-:Y:S01]  /*6f60*/  IMAD R6, R0, 0x8, R5 ;  /* 0x0000000800067824 */ /* 0x000fe200078e0205 */
[----:B------:R-:W-:Y:S01]  /*6f70*/  SHF.L.U32 R3, R9, 0x1f, RZ ;  /* 0x0000001f09037819 */ /* 0x000fe200000006ff */
[----:B0-----:R-:W-:Y:S06]  /*6f80*/  @!P0 BRA `(.L_x_183) ;  /* 0x0000000000dc8947 */ /* 0x001fec0003800000 */
.L_x_194:
[----:B------:R-:W1:Y:S01]  /*6f90*/  SYNCS.PHASECHK.TRANS64.TRYWAIT P0, [R6+URZ], R3 ;  /* 0x00000003060075a7 */ /* 0x000e62000800017f */
[----:B------:R-:W-:-:S05]  /*6fa0*/  VIADD R0, R0, 0x1 ;  /* 0x0000000100007836 */ /* 0x000fca0000000000 */
[----:B------:R-:W-:-:S04]  /*6fb0*/  ISETP.NE.AND P1, PT, R0, 0x4, PT ;  /* 0x000000040000780c */ /* 0x000fc80003f25270 */
[----:B------:R-:W-:Y:S02]  /*6fc0*/  SEL R2, RZ, 0x1, P1 ;  /* 0x00000001ff027807 */ /* 0x000fe40000800000 */
[----:B------:R-:W-:Y:S02]  /*6fd0*/  SEL R0, R0, RZ, P1 ;  /* 0x000000ff00007207 */ /* 0x000fe40000800000 */
[----:B------:R-:W-:-:S03]  /*6fe0*/  LOP3.LUT R9, R9, R2, RZ, 0x3c, !PT ;  /* 0x0000000209097212 */ /* 0x000fc600078e3cff */
[----:B0-----:R-:W-:Y:S01]  /*6ff0*/  IMAD R7, R0, 0x8, R5 ;  /* 0x0000000800077824 */ /* 0x001fe200078e0205 */
[----:B------:R-:W-:Y:S01]  /*7000*/  SHF.L.U32 R4, R9, 0x1f, RZ ;  /* 0x0000001f09047819 */ /* 0x000fe200000006ff */
[----:B-1----:R-:W-:Y:S06]  /*7010*/  @!P0 BRA `(.L_x_184) ;  /* 0x0000000000cc8947 */ /* 0x002fec0003800000 */
.L_x_195:
[----:B------:R-:W1:Y:S01]  /*7020*/  SYNCS.PHASECHK.TRANS64.TRYWAIT P0, [R7+URZ], R4 ;  /* 0x00000004070075a7 */ /* 0x000e62000800017f */
[----:B------:R-:W-:-:S05]  /*7030*/  VIADD R0, R0, 0x1 ;  /* 0x0000000100007836 */ /* 0x000fca0000000000 */
[----:B------:R-:W-:-:S04]  /*7040*/  ISETP.NE.AND P1, PT, R0, 0x4, PT ;  /* 0x000000040000780c */ /* 0x000fc80003f25270 */
[----:B------:R-:W-:Y:S02]  /*7050*/  SEL R2, RZ, 0x1, P1 ;  /* 0x00000001ff027807 */ /* 0x000fe40000800000 */
[----:B------:R-:W-:Y:S02]  /*7060*/  SEL R0, R0, RZ, P1 ;  /* 0x000000ff00007207 */ /* 0x000fe40000800000 */
[----:B------:R-:W-:Y:S01]  /*7070*/  LOP3.LUT R2, R9, R2, RZ, 0x3c, !PT ;  /* 0x0000000209027212 */ /* 0x000fe200078e3cff */
[----:B-1----:R-:W-:Y:S06]  /*7080*/  @!P0 BRA `(.L_x_185) ;  /* 0x0000000000c48947 */ /* 0x002fec0003800000 */
.L_x_196:
[----:B------:R-:W-:Y:S01]  /*7090*/  IMAD R5, R0, 0x8, R5 ;  /* 0x0000000800057824 */ /* 0x000fe200078e0205 */
[----:B------:R-:W-:-:S07]  /*70a0*/  SHF.L.U32 R0, R2, 0x1f, RZ ;  /* 0x0000001f02007819 */ /* 0x000fce00000006ff */
.L_x_186:
[----:B--2---:R2:W3:Y:S02]  /*70b0*/  SYNCS.PHASECHK.TRANS64.TRYWAIT P0, [R5+URZ], R0 ;  /* 0x00000000050075a7 */ /* 0x0044e4000800017f */
[----:B---3--:R-:W-:Y:S05]  /*70c0*/  @!P0 NANOSLEEP.SYNCS 0x989680 ;  /* 0x009896800000895d */ /* 0x008fea0003900000 */
[----:B------:R-:W3:Y:S02]  /*70d0*/  @!P0 SYNCS.PHASECHK.TRANS64 P0, [R5+URZ], R0 ;  /* 0x00000000050085a7 */ /* 0x000ee4000800007f */
[----:B---3--:R-:W-:Y:S05]  /*70e0*/  @!P0 BRA `(.L_x_186) ;  /* 0xfffffffc00f08947 */ /* 0x008fea000383ffff */
.L_x_181:
[----:B------:R-:W-:Y:S05]  /*70f0*/  BSYNC B0 ;  /* 0x0000000000007941 */ /* 0x000fea0003800000 */
.L_x_180:
[----:B------:R-:W-:Y:S05]  /*7100*/  EXIT ;  /* 0x000000000000794d */ /* 0x000fea0003800000 */
.L_x_17:
[----:B---3--:R3:W4:Y:S02]  /*7110*/  SYNCS.PHASECHK.TRANS64.TRYWAIT P1, [R3+URZ], R0 ;  /* 0x00000000030075a7 */ /* 0x008724000802017f */
[----:B----4-:R-:W-:Y:S05]  /*7120*/  @!P1 NANOSLEEP.SYNCS 0x989680 ;  /* 0x009896800000995d */ /* 0x010fea0003900000 */
[----:B------:R-:W4:Y:S02]  /*7130*/  @!P1 SYNCS.PHASECHK.TRANS64 P1, [R3+URZ], R0 ;  /* 0x00000000030095a7 */ /* 0x000f24000802007f */
[----:B----4-:R-:W-:Y:S05]  /*7140*/  @!P1 BRA `(.L_x_17) ;  /* 0xfffffffc00f09947 */ /* 0x010fea000383ffff */
[----:B------:R-:W-:Y:S05]  /*7150*/  BRA `(.L_x_16) ;  /* 0xffffffa000407947 */ /* 0x000fea000383ffff */
.L_x_22:
[----:B-1----:R1:W2:Y:S02]  /*7160*/  SYNCS.PHASECHK.TRANS64.TRYWAIT P1, [R5+URZ], R4 ;  /* 0x00000004050075a7 */ /* 0x0022a4000802017f */
[----:B--2---:R-:W-:Y:S05]  /*7170*/  @!P1 NANOSLEEP.SYNCS 0x989680 ;  /* 0x009896800000995d */ /* 0x004fea0003900000 */
[----:B------:R-:W2:Y:S02]  /*7180*/  @!P1 SYNCS.PHASECHK.TRANS64 P1, [R5+URZ], R4 ;  /* 0x00000004050095a7 */ /* 0x000ea4000802007f */
[----:B--2---:R-:W-:Y:S05]  /*7190*/  @!P1 BRA `(.L_x_22) ;  /* 0xfffffffc00f09947 */ /* 0x004fea000383ffff */
[----:B------:R-:W-:Y:S05]  /*71a0*/  BRA `(.L_x_21) ;  /* 0xffffffa4008c7947 */ /* 0x000fea000383ffff */
.L_x_167:
[----:B------:R-:W-:Y:S01]  /*71b0*/  BSSY B1, `(.L_x_187) ;  /* 0x0000006000017945 */ /* 0x000fe20003800000 */
[----:B------:R-:W-:-:S07]  /*71c0*/  IMAD.MOV.U32 R15, RZ, RZ, -0x1 ;  /* 0xffffffffff0f7424 */ /* 0x000fce00078e00ff */
[----:B------:R-:W-:Y:S05]  /*71d0*/  WARPSYNC.COLLECTIVE R15, `(.L_x_188) ;  /* 0x000000000f0c7348 */ /* 0x000fea0003c00000 */
[----:B------:R-:W-:Y:S02]  /*71e0*/  ELECT P6, UR62, PT ;  /* 0x00000000003e782f */ /* 0x000fe400038c0000 */
[----:B------:R-:W-:Y:S01]  /*71f0*/  MOV R14, UR62 ;  /* 0x0000003e000e7c02 */ /* 0x000fe20008000f00 */
[----:B------:R-:W-:Y:S10]  /*7200*/  ENDCOLLECTIVE ;  /* 0x000000000000791b */ /* 0x000ff40003800000 */
.L_x_188:
[----:B------:R-:W-:Y:S05]  /*7210*/  BSYNC B1 ;  /* 0x0000000000017941 */ /* 0x000fea0003800000 */
.L_x_187:
[----:B------:R-:W-:Y:S05]  /*7220*/  BRA `(.L_x_189) ;  /* 0xfffffff000487947 */ /* 0x000fea000383ffff */
.L_x_170:
[----:B0-----:R0:W1:Y:S02]  /*7230*/  SYNCS.PHASECHK.TRANS64.TRYWAIT P1, [R12+URZ+0x20], R7 ;  /* 0x000020070c0075a7 */ /* 0x001064000802017f */
[----:B-1----:R-:W-:Y:S05]  /*7240*/  @!P1 NANOSLEEP.SYNCS 0x989680 ;  /* 0x009896800000995d */ /* 0x002fea0003900000 */
[----:B------:R-:W1:Y:S02]  /*7250*/  @!P1 SYNCS.PHASECHK.TRANS64 P1, [R12+URZ+0x20], R7 ;  /* 0x000020070c0095a7 */ /* 0x000e64000802007f */
[----:B-1----:R-:W-:Y:S05]  /*7260*/  @!P1 BRA `(.L_x_170) ;  /* 0xfffffffc00f09947 */ /* 0x002fea000383ffff */
[----:B------:R-:W-:Y:S05]  /*7270*/  BRA `(.L_x_190) ;  /* 0xfffffff0007c7947 */ /* 0x000fea000383ffff */
.L_x_179:
[----:B------:R-:W-:Y:S01]  /*7280*/  BSSY B0, `(.L_x_191) ;  /* 0x0000006000007945 */ /* 0x000fe20003800000 */
[----:B------:R-:W-:-:S07]  /*7290*/  IMAD.MOV.U32 R15, RZ, RZ, -0x1 ;  /* 0xffffffffff0f7424 */ /* 0x000fce00078e00ff */
[----:B------:R-:W-:Y:S05]  /*72a0*/  WARPSYNC.COLLECTIVE R15, `(.L_x_192) ;  /* 0x000000000f0c7348 */ /* 0x000fea0003c00000 */
[----:B------:R-:W-:Y:S02]  /*72b0*/  ELECT P6, UR62, PT ;  /* 0x00000000003e782f */ /* 0x000fe400038c0000 */
[----:B------:R-:W-:Y:S01]  /*72c0*/  MOV R14, UR62 ;  /* 0x0000003e000e7c02 */ /* 0x000fe20008000f00 */
[----:B------:R-:W-:Y:S10]  /*72d0*/  ENDCOLLECTIVE ;  /* 0x000000000000791b */ /* 0x000ff40003800000 */
.L_x_192:
[----:B------:R-:W-:Y:S05]  /*72e0*/  BSYNC B0 ;  /* 0x0000000000007941 */ /* 0x000fea0003800000 */
.L_x_191:
[----:B------:R-:W-:Y:S05]  /*72f0*/  BRA `(.L_x_193) ;  /* 0xfffffff800d07947 */ /* 0x000fea000383ffff */
.L_x_183:
[----:B0-----:R0:W1:Y:S02]  /*7300*/  SYNCS.PHASECHK.TRANS64.TRYWAIT P0, [R7+URZ], R4 ;  /* 0x00000004070075a7 */ /* 0x001064000800017f */
[----:B-1----:R-:W-:Y:S05]  /*7310*/  @!P0 NANOSLEEP.SYNCS 0x989680 ;  /* 0x009896800000895d */ /* 0x002fea0003900000 */
[----:B------:R-:W1:Y:S02]  /*7320*/  @!P0 SYNCS.PHASECHK.TRANS64 P0, [R7+URZ], R4 ;  /* 0x00000004070085a7 */ /* 0x000e64000800007f */
[----:B-1----:R-:W-:Y:S05]  /*7330*/  @!P0 BRA `(.L_x_183) ;  /* 0xfffffffc00f08947 */ /* 0x002fea000383ffff */
[----:B------:R-:W-:Y:S05]  /*7340*/  BRA `(.L_x_194) ;  /* 0xfffffffc00107947 */ /* 0x000fea000383ffff */
.L_x_184:
[----:B0-----:R0:W1:Y:S02]  /*7350*/  SYNCS.PHASECHK.TRANS64.TRYWAIT P0, [R6+URZ], R3 ;  /* 0x00000003060075a7 */ /* 0x001064000800017f */
[----:B-1----:R-:W-:Y:S05]  /*7360*/  @!P0 NANOSLEEP.SYNCS 0x989680 ;  /* 0x009896800000895d */ /* 0x002fea0003900000 */
[----:B------:R-:W1:Y:S02]  /*7370*/  @!P0 SYNCS.PHASECHK.TRANS64 P0, [R6+URZ], R3 ;  /* 0x00000003060085a7 */ /* 0x000e64000800007f */
[----:B-1----:R-:W-:Y:S05]  /*7380*/  @!P0 BRA `(.L_x_184) ;  /* 0xfffffffc00f08947 */ /* 0x002fea000383ffff */
[----:B------:R-:W-:Y:S05]  /*7390*/  BRA `(.L_x_195) ;  /* 0xfffffffc00207947 */ /* 0x000fea000383ffff */
.L_x_185:
[----:B-1----:R1:W2:Y:S02]  /*73a0*/  SYNCS.PHASECHK.TRANS64.TRYWAIT P0, [R7+URZ], R4 ;  /* 0x00000004070075a7 */ /* 0x0022a4000800017f */
[----:B--2---:R-:W-:Y:S05]  /*73b0*/  @!P0 NANOSLEEP.SYNCS 0x989680 ;  /* 0x009896800000895d */ /* 0x004fea0003900000 */
[----:B------:R-:W2:Y:S02]  /*73c0*/  @!P0 SYNCS.PHASECHK.TRANS64 P0, [R7+URZ], R4 ;  /* 0x00000004070085a7 */ /* 0x000ea4000800007f */
[----:B--2---:R-:W-:Y:S05]  /*73d0*/  @!P0 BRA `(.L_x_185) ;  /* 0xfffffffc00f08947 */ /* 0x004fea000383ffff */
[----:B------:R-:W-:Y:S05]  /*73e0*/  BRA `(.L_x_196) ;  /* 0xfffffffc00287947 */ /* 0x000fea000383ffff */
.L_x_197:
[----:B------:R-:W-:-:S00]  /*73f0*/  BRA `(.L_x_197) ;  /* 0xfffffffc00fc7947 */ /* 0x000fc0000383ffff */
[----:B------:R-:W-:-:S00]  /*7400*/  NOP ;  /* 0x0000000000007918 */ /* 0x000fc00000000000 */
[----:B------:R-:W-:-:S00]  /*7410*/  NOP ;  /* 0x0000000000007918 */ /* 0x000fc00000000000 */
[----:B------:R-:W-:-:S00]  /*7420*/  NOP ;  /* 0x0000000000007918 */ /* 0x000fc00000000000 */
[----:B------:R-:W-:-:S00]  /*7430*/  NOP ;  /* 0x0000000000007918 */ /* 0x000fc00000000000 */
[----:B------:R-:W-:-:S00]  /*7440*/  NOP ;  /* 0x0000000000007918 */ /* 0x000fc00000000000 */
[----:B------:R-:W-:-:S00]  /*7450*/  NOP ;  /* 0x0000000000007918 */ /* 0x000fc00000000000 */
[----:B------:R-:W-:-:S00]  /*7460*/  NOP ;  /* 0x0000000000007918 */ /* 0x000fc00000000000 */
[----:B------:R-:W-:-:S00]  /*7470*/  NOP ;  /* 0x0000000000007918 */ /* 0x000fc00000000000 */
.L_x_198:


//--------------------- .nv.global.init           --------------------------
	.section	.nv.global.init,"aw",@progbits
.nv.global.init:
	.type		$str$22,@object
	.size		$str$22,($str$23 - $str$22)
$str$22:
        /*0000*/ 	.byte	0x6b, 0x5f, 0x74, 0x69, 0x6c, 0x65, 0x5f, 0x63, 0x6f, 0x75, 0x6e, 0x74, 0x20, 0x3e, 0x3d, 0x20
        /*0010*/ 	.byte	0x31, 0x00
	.type		$str$23,@object
	.size		$str$23,(__unnamed_1 - $str$23)
$str$23:
        /*0012*/ 	.byte	0x2f, 0x74, 0x6d, 0x70, 0x2f, 0x63, 0x75, 0x74, 0x6c, 0x61, 0x73, 0x73, 0x5f, 0x73, 0x77, 0x65
        /*0022*/ 	.byte	0x65, 0x70, 0x5f, 0x73, 0x72, 0x63, 0x2f, 0x69, 0x6e, 0x63, 0x6c, 0x75, 0x64, 0x65, 0x2f, 0x63
        /*0032*/ 	.byte	0x75, 0x74, 0x6c, 0x61, 0x73, 0x73, 0x2f, 0x67, 0x65, 0x6d, 0x6d, 0x2f, 0x63, 0x6f, 0x6c, 0x6c
        /*0042*/ 	.byte	0x65, 0x63, 0x74, 0x69, 0x76, 0x65, 0x2f, 0x73, 0x6d, 0x39, 0x30, 0x5f, 0x6d, 0x6d, 0x61, 0x5f
        /*0052*/ 	.byte	0x74, 0x6d, 0x61, 0x5f, 0x67, 0x6d, 0x6d, 0x61, 0x5f, 0x73, 0x73, 0x5f, 0x77, 0x61, 0x72, 0x70
        /*0062*/ 	.byte	0x73, 0x70, 0x65, 0x63, 0x69, 0x61, 0x6c, 0x69, 0x7a, 0x65, 0x64, 0x2e, 0x68, 0x70, 0x70, 0x00
	.type		__unnamed_1,@object
	.size		__unnamed_1,(.L_0 - __unnamed_1)
__unnamed_1:
        /*0072*/ 	.byte	0x76, 0x6f, 0x69, 0x64, 0x20, 0x63, 0x75, 0x74, 0x6c, 0x61, 0x73, 0x73, 0x3a, 0x3a, 0x67, 0x65
        /* <DEDUP_REMOVED lines=172> */
        /*0b42*/ 	.byte	0x5d, 0x00
.L_0:


//--------------------- .nv.shared._ZN7cutlass13device_kernelINS_4gemm6kernel13GemmUniversalIN4cute5tupleIJiiiiEEENS1_10collective13CollectiveMmaINS1_34MainloopSm90TmaGmmaWarpSpecializedILi4ENS5_IJNS4_1CILi1EEESB_SB_EEENS1_35KernelTmaWarpSpecializedCooperativeEEENS5_IJNSA_ILi256EEENSA_ILi64EEENSA_ILi128EEEEEEaNS5_IJlSB_lEEEaSJ_NS4_8TiledMMAINS4_8MMA_AtomIJNS4_4SM904GMMA26MMA_64x64x32_S32S8S8_SS_TNEEEENS4_6LayoutINS5_IJNSA_ILi2EEESB_SB_EEENS5_IJSB_NSA_ILi0EEEST_EEEEENS5_IJNS4_10UnderscoreESW_SW_EEEEENS4_13SM90_TMA_LOADENS4_14ComposedLayoutINS4_7SwizzleILi3ELi4ELi3EEENS4_18smem_ptr_flag_bitsILi8EEENSQ_INS5_IJNSA_ILi8EEESH_EEENS5_IJSH_SB_EEEEEEEvNS4_8identityESZ_S19_vS1A_EENS_8epilogue10collective6detail29Sm90TmaWarpSpecializedAdapterINS1D_15DefaultEpilogueIaSJ_SJ_NS1C_6thread17LinearCombinationIaLi1EiiLNS1H_9ScaleType4KindE0ELNS_15FloatRoundStyleE2EaEENS1_15EpilogueDefaultEEEEEvvEEEEvNT_6ParamsE --------------------------
	.section	.nv.shared._ZN7cutlass13device_kernelINS_4gemm6kernel13GemmUniversalIN4cute5tupleIJiiiiEEENS1_10collective13CollectiveMmaINS1_34MainloopSm90TmaGmmaWarpSpecializedILi4ENS5_IJNS4_1CILi1EEESB_SB_EEENS1_35KernelTmaWarpSpecializedCooperativeEEENS5_IJNSA_ILi256EEENSA_ILi64EEENSA_ILi128EEEEEEaNS5_IJlSB_lEEEaSJ_NS4_8TiledMMAINS4_8MMA_AtomIJNS4_4SM904GMMA26MMA_64x64x32_S32S8S8_SS_TNEEEENS4_6LayoutINS5_IJNSA_ILi2EEESB_SB_EEENS5_IJSB_NSA_ILi0EEEST_EEEEENS5_IJNS4_10UnderscoreESW_SW_EEEEENS4_13SM90_TMA_LOADENS4_14ComposedLayoutINS4_7SwizzleILi3ELi4ELi3EEENS4_18smem_ptr_flag_bitsILi8EEENSQ_INS5_IJNSA_ILi8EEESH_EEENS5_IJSH_SB_EEEEEEEvNS4_8identityESZ_S19_vS1A_EENS_8epilogue10collective6detail29Sm90TmaWarpSpecializedAdapterINS1D_15DefaultEpilogueIaSJ_SJ_NS1C_6thread17LinearCombinationIaLi1EiiLNS1H_9ScaleType4KindE0ELNS_15FloatRoundStyleE2EaEENS1_15EpilogueDefaultEEEEEvvEEEEvNT_6ParamsE,"aw",@nobits
	.sectionflags	@""
	.align	16
	.zero		1024


//--------------------- .nv.shared.reserved.0     --------------------------
	.section	.nv.shared.reserved.0,"aw",@nobits
	.weak		__nv_reservedSMEM_offset_0_alias
	.size		__nv_reservedSMEM_offset_0_alias, 0, 0
	.other		__nv_reservedSMEM_offset_0_alias,@"STO_CUDA_RESERVED_SHARED STV_DEFAULT"
__nv_reservedSMEM_offset_0_alias:
	.zero		0


//--------------------- .nv.global                --------------------------
	.section	.nv.global,"aw",@nobits
.nv.global:
	.type		_ZN39_INTERNAL_b922d893_4_k_cu_6f95cdf6_63924cute1_E,@object
	.size		_ZN39_INTERNAL_b922d893_4_k_cu_6f95cdf6_63924cute1_E,(_ZN39_INTERNAL_b922d893_4_k_cu_6f95cdf6_63924cuda3std3__45__cpo6cbeginE - _ZN39_INTERNAL_b922d893_4_k_cu_6f95cdf6_63924cute1_E)
_ZN39_INTERNAL_b922d893_4_k_cu_6f95cdf6_63924cute1_E:
	.zero		1
	.type		_ZN39_INTERNAL_b922d893_4_k_cu_6f95cdf6_63924cuda3std3__45__cpo6cbeginE,@object
	.size		_ZN39_INTERNAL_b922d893_4_k_cu_6f95cdf6_63924cuda3std3__45__cpo6cbeginE,(_ZN39_INTERNAL_b922d893_4_k_cu_6f95cdf6_63924cuda3std3__48in_placeE - _ZN39_INTERNAL_b922d893_4_k_cu_6f95cdf6_63924cuda3std3__45__cpo6cbeginE)
_ZN39_INTERNAL_b922d893_4_k_cu_6f95cdf6_63924cuda3std3__45__cpo6cbeginE:
	.zero		1
	.type		_ZN39_INTERNAL_b922d893_4_k_cu_6f95cdf6_63924cuda3std3__48in_placeE,@object
	.size		_ZN39_INTERNAL_b922d893_4_k_cu_6f95cdf6_63924cuda3std3__48in_placeE,(_ZN39_INTERNAL_b922d893_4_k_cu_6f95cdf6_63924cuda3std6ranges3__45__cpo9iter_moveE - _ZN39_INTERNAL_b922d893_4_k_cu_6f95cdf6_63924cuda3std3__48in_placeE)
_ZN39_INTERNAL_b922d893_4_k_cu_6f95cdf6_63924cuda3std3__48in_placeE:
	.zero		1
	.type		_ZN39_INTERNAL_b922d893_4_k_cu_6f95cdf6_63924cuda3std6ranges3__45__cpo9iter_moveE,@object
	.size		_ZN39_INTERNAL_b922d893_4_k_cu_6f95cdf6_63924cuda3std6ranges3__45__cpo9iter_moveE,(_ZN39_INTERNAL_b922d893_4_k_cu_6f95cdf6_63924cuda3std3__45__cpo5beginE - _ZN39_INTERNAL_b922d893_4_k_cu_6f95cdf6_63924cuda3std6ranges3__45__cpo9iter_moveE)
_ZN39_INTERNAL_b922d893_4_k_cu_6f95cdf6_63924cuda3std6ranges3__45__cpo9iter_moveE:
	.zero		1
	.type		_ZN39_INTERNAL_b922d893_4_k_cu_6f95cdf6_63924cuda3std3__45__cpo5beginE,@object
	.size		_ZN39_INTERNAL_b922d893_4_k_cu_6f95cdf6_63924cuda3std3__45__cpo5beginE,(_ZN39_INTERNAL_b922d893_4_k_cu_6f95cdf6_63924cuda3std3__441_GLOBAL__N__b922d893_4_k_cu_6f95cdf6_63926ignoreE - _ZN39_INTERNAL_b922d893_4_k_cu_6f95cdf6_63924cuda3std3__45__cpo5beginE)
_ZN39_INTERNAL_b922d893_4_k_cu_6f95cdf6_63924cuda3std3__45__cpo5beginE:
	.zero		1
	.type		_ZN39_INTERNAL_b922d893_4_k_cu_6f95cdf6_63924cuda3std3__441_GLOBAL__N__b922d893_4_k_cu_6f95cdf6_63926ignoreE,@object
	.size		_ZN39_INTERNAL_b922d893_4_k_cu_6f95cdf6_63924cuda3std3__441_GLOBAL__N__b922d893_4_k_cu_6f95cdf6_63926ignoreE,(_ZN39_INTERNAL_b922d893_4_k_cu_6f95cdf6_63924cute7productE - _ZN39_INTERNAL_b922d893_4_k_cu_6f95cdf6_63924cuda3std3__441_GLOBAL__N__b922d893_4_k_cu_6f95cdf6_63926ignoreE)
_ZN39_INTERNAL_b922d893_4_k_cu_6f95cdf6_63924cuda3std3__441_GLOBAL__N__b922d893_4_k_cu_6f95cdf6_63926ignoreE:
	.zero		1
	.type		_ZN39_INTERNAL_b922d893_4_k_cu_6f95cdf6_63924cute7productE,@object
	.size		_ZN39_INTERNAL_b922d893_4_k_cu_6f95cdf6_63924cute7productE,(_ZN39_INTERNAL_b922d893_4_k_cu_6f95cdf6_63924cuda3std3__45__cpo3endE - _ZN39_INTERNAL_b922d893_4_k_cu_6f95cdf6_63924cute7productE)
_ZN39_INTERNAL_b922d893_4_k_cu_6f95cdf6_63924cute7productE:
	.zero		1
	.type		_ZN39_INTERNAL_b922d893_4_k_cu_6f95cdf6_63924cuda3std3__45__cpo3endE,@object
	.size		_ZN39_INTERNAL_b922d893_4_k_cu_6f95cdf6_63924cuda3std3__45__cpo3endE,(_ZN39_INTERNAL_b922d893_4_k_cu_6f95cdf6_63924cuda3std3__419piecewise_constructE - _ZN39_INTERNAL_b922d893_4_k_cu_6f95cdf6_63924cuda3std3__45__cpo3endE)
_ZN39_INTERNAL_b922d893_4_k_cu_6f95cdf6_63924cuda3std3__45__cpo3endE:
	.zero		1
	.type		_ZN39_INTERNAL_b922d893_4_k_cu_6f95cdf6_63924cuda3std3__419piecewise_constructE,@object
	.size		_ZN39_INTERNAL_b922d893_4_k_cu_6f95cdf6_63924cuda3std3__419piecewise_constructE,(_ZN39_INTERNAL_b922d893_4_k_cu_6f95cdf6_63924cuda3std3__45__cpo4cendE - _ZN39_INTERNAL_b922d893_4_k_cu_6f95cdf6_63924cuda3std3__419piecewise_constructE)
_ZN39_INTERNAL_b922d893_4_k_cu_6f95cdf6_63924cuda3std3__419piecewise_constructE:
	.zero		1
	.type		_ZN39_INTERNAL_b922d893_4_k_cu_6f95cdf6_63924cuda3std3__45__cpo4cendE,@object
	.size		_ZN39_INTERNAL_b922d893_4_k_cu_6f95cdf6_63924cuda3std3__45__cpo4cendE,(_ZN39_INTERNAL_b922d893_4_k_cu_6f95cdf6_63924cuda3std6ranges3__45__cpo4swapE - _ZN39_INTERNAL_b922d893_4_k_cu_6f95cdf6_63924cuda3std3__45__cpo4cendE)
_ZN39_INTERNAL_b922d893_4_k_cu_6f95cdf6_63924cuda3std3__45__cpo4cendE:
	.zero		1
	.type		_ZN39_INTERNAL_b922d893_4_k_cu_6f95cdf6_63924cuda3std6ranges3__45__cpo4swapE,@object
	.size		_ZN39_INTERNAL_b922d893_4_k_cu_6f95cdf6_63924cuda3std6ranges3__45__cpo4swapE,(.L_8 - _ZN39_INTERNAL_b922d893_4_k_cu_6f95cdf6_63924cuda3std6ranges3__45__cpo4swapE)
_ZN39_INTERNAL_b922d893_4_k_cu_6f95cdf6_63924cuda3std6ranges3__45__cpo4swapE:
	.zero		1
.L_8:


//--------------------- .nv.constant0._ZN7cutlass13device_kernelINS_4gemm6kernel13GemmUniversalIN4cute5tupleIJiiiiEEENS1_10collective13CollectiveMmaINS1_34MainloopSm90TmaGmmaWarpSpecializedILi4ENS5_IJNS4_1CILi1EEESB_SB_EEENS1_35KernelTmaWarpSpecializedCooperativeEEENS5_IJNSA_ILi256EEENSA_ILi64EEENSA_ILi128EEEEEEaNS5_IJlSB_lEEEaSJ_NS4_8TiledMMAINS4_8MMA_AtomIJNS4_4SM904GMMA26MMA_64x64x32_S32S8S8_SS_TNEEEENS4_6LayoutINS5_IJNSA_ILi2EEESB_SB_EEENS5_IJSB_NSA_ILi0EEEST_EEEEENS5_IJNS4_10UnderscoreESW_SW_EEEEENS4_13SM90_TMA_LOADENS4_14ComposedLayoutINS4_7SwizzleILi3ELi4ELi3EEENS4_18smem_ptr_flag_bitsILi8EEENSQ_INS5_IJNSA_ILi8EEESH_EEENS5_IJSH_SB_EEEEEEEvNS4_8identityESZ_S19_vS1A_EENS_8epilogue10collective6detail29Sm90TmaWarpSpecializedAdapterINS1D_15DefaultEpilogueIaSJ_SJ_NS1C_6thread17LinearCombinationIaLi1EiiLNS1H_9ScaleType4KindE0ELNS_15FloatRoundStyleE2EaEENS1_15EpilogueDefaultEEEEEvvEEEEvNT_6ParamsE --------------------------
	.section	.nv.constant0._ZN7cutlass13device_kernelINS_4gemm6kernel13GemmUniversalIN4cute5tupleIJiiiiEEENS1_10collective13CollectiveMmaINS1_34MainloopSm90TmaGmmaWarpSpecializedILi4ENS5_IJNS4_1CILi1EEESB_SB_EEENS1_35KernelTmaWarpSpecializedCooperativeEEENS5_IJNSA_ILi256EEENSA_ILi64EEENSA_ILi128EEEEEEaNS5_IJlSB_lEEEaSJ_NS4_8TiledMMAINS4_8MMA_AtomIJNS4_4SM904GMMA26MMA_64x64x32_S32S8S8_SS_TNEEEENS4_6LayoutINS5_IJNSA_ILi2EEESB_SB_EEENS5_IJSB_NSA_ILi0EEEST_EEEEENS5_IJNS4_10UnderscoreESW_SW_EEEEENS4_13SM90_TMA_LOADENS4_14ComposedLayoutINS4_7SwizzleILi3ELi4ELi3EEENS4_18smem_ptr_flag_bitsILi8EEENSQ_INS5_IJNSA_ILi8EEESH_EEENS5_IJSH_SB_EEEEEEEvNS4_8identityESZ_S19_vS1A_EENS_8epilogue10collective6detail29Sm90TmaWarpSpecializedAdapterINS1D_15DefaultEpilogueIaSJ_SJ_NS1C_6thread17LinearCombinationIaLi1EiiLNS1H_9ScaleType4KindE0ELNS_15FloatRoundStyleE2EaEENS1_15EpilogueDefaultEEEEEvvEEEEvNT_6ParamsE,"a",@progbits
	.sectionflags	@""
	.align	4
.nv.constant0._ZN7cutlass13device_kernelINS_4gemm6kernel13GemmUniversalIN4cute5tupleIJiiiiEEENS1_10collective13CollectiveMmaINS1_34MainloopSm90TmaGmmaWarpSpecializedILi4ENS5_IJNS4_1CILi1EEESB_SB_EEENS1_35KernelTmaWarpSpecializedCooperativeEEENS5_IJNSA_ILi256EEENSA_ILi64EEENSA_ILi128EEEEEEaNS5_IJlSB_lEEEaSJ_NS4_8TiledMMAINS4_8MMA_AtomIJNS4_4SM904GMMA26MMA_64x64x32_S32S8S8_SS_TNEEEENS4_6LayoutINS5_IJNSA_ILi2EEESB_SB_EEENS5_IJSB_NSA_ILi0EEEST_EEEEENS5_IJNS4_10UnderscoreESW_SW_EEEEENS4_13SM90_TMA_LOADENS4_14ComposedLayoutINS4_7SwizzleILi3ELi4ELi3EEENS4_18smem_ptr_flag_bitsILi8EEENSQ_INS5_IJNSA_ILi8EEESH_EEENS5_IJSH_SB_EEEEEEEvNS4_8identityESZ_S19_vS1A_EENS_8epilogue10collective6detail29Sm90TmaWarpSpecializedAdapterINS1D_15DefaultEpilogueIaSJ_SJ_NS1C_6thread17LinearCombinationIaLi1EiiLNS1H_9ScaleType4KindE0ELNS_15FloatRoundStyleE2EaEENS1_15EpilogueDefaultEEEEEvvEEEEvNT_6ParamsE:
	.zero		1664


//--------------------- SYMBOLS --------------------------

	.type		.nv.reservedSmem.offset0,@object
	.size		.nv.reservedSmem.offset0,0x4
	.type		__assertfail,@function
